//
// Generated by NVIDIA NVVM Compiler
//
// Compiler Build ID: CL-36424714
// Cuda compilation tools, release 13.0, V13.0.88
// Based on NVVM 20.0.0
//

.version 9.0
.target sm_100
.address_size 64

	// .globl	cci_cycle_batch_f32

.visible .entry cci_cycle_batch_f32(
	.param .u64 .ptr .align 1 cci_cycle_batch_f32_param_0,
	.param .u32 cci_cycle_batch_f32_param_1,
	.param .u32 cci_cycle_batch_f32_param_2,
	.param .u32 cci_cycle_batch_f32_param_3,
	.param .u64 .ptr .align 1 cci_cycle_batch_f32_param_4,
	.param .u64 .ptr .align 1 cci_cycle_batch_f32_param_5,
	.param .u64 .ptr .align 1 cci_cycle_batch_f32_param_6
)
{
	.local .align 16 .b8 	__local_depot0[1024];
	.reg .b64 	%SP;
	.reg .b64 	%SPL;
	.reg .pred 	%p<172>;
	.reg .b16 	%rs<10>;
	.reg .b32 	%r<280>;
	.reg .b32 	%f<611>;
	.reg .b64 	%rd<141>;

	mov.u64 	%SPL, __local_depot0;
	ld.param.u64 	%rd17, [cci_cycle_batch_f32_param_0];
	ld.param.u32 	%r118, [cci_cycle_batch_f32_param_1];
	ld.param.u32 	%r119, [cci_cycle_batch_f32_param_2];
	ld.param.u32 	%r120, [cci_cycle_batch_f32_param_3];
	ld.param.u64 	%rd14, [cci_cycle_batch_f32_param_4];
	ld.param.u64 	%rd15, [cci_cycle_batch_f32_param_5];
	ld.param.u64 	%rd16, [cci_cycle_batch_f32_param_6];
	cvta.to.global.u64 	%rd1, %rd17;
	add.u64 	%rd2, %SPL, 0;
	add.u64 	%rd3, %SPL, 512;
	mov.u32 	%r121, %ctaid.x;
	mov.u32 	%r1, %ntid.x;
	mov.u32 	%r122, %tid.x;
	mad.lo.s32 	%r237, %r121, %r1, %r122;
	setp.ge.s32 	%p1, %r237, %r120;
	@%p1 bra 	$L__BB0_136;
	sub.s32 	%r3, %r118, %r119;
	add.s32 	%r4, %r119, 1;
	and.b32  	%r5, %r118, 15;
	add.s32 	%r6, %r5, -1;
	and.b32  	%r7, %r118, 7;
	add.s32 	%r8, %r7, -1;
	and.b32  	%r9, %r118, 2147483632;
	and.b32  	%r10, %r118, 3;
	mov.u32 	%r123, %nctaid.x;
	mul.lo.s32 	%r11, %r1, %r123;
	cvta.to.global.u64 	%rd4, %rd14;
	cvta.to.global.u64 	%rd5, %rd15;
	cvta.to.global.u64 	%rd6, %rd16;
$L__BB0_2:
	mul.wide.s32 	%rd20, %r237, 4;
	add.s64 	%rd21, %rd4, %rd20;
	ld.global.nc.u32 	%r13, [%rd21];
	add.s64 	%rd22, %rd5, %rd20;
	ld.global.nc.f32 	%f1, [%rd22];
	mul.wide.s32 	%rd23, %r237, %r118;
	shl.b64 	%rd24, %rd23, 2;
	add.s64 	%rd7, %rd6, %rd24;
	setp.gt.s32 	%p2, %r13, 0;
	setp.le.s32 	%p3, %r13, %r118;
	and.pred  	%p4, %p2, %p3;
	@%p4 bra 	$L__BB0_17;
	setp.lt.s32 	%p161, %r118, 1;
	@%p161 bra 	$L__BB0_135;
	setp.lt.u32 	%p162, %r118, 16;
	mov.b32 	%r272, 0;
	@%p162 bra 	$L__BB0_7;
	mov.b32 	%r238, 0;
$L__BB0_6:
	.pragma "nounroll";
	mul.wide.u32 	%rd134, %r238, 4;
	add.s64 	%rd135, %rd7, %rd134;
	mov.b32 	%r231, 2147483647;
	st.global.u32 	[%rd135], %r231;
	st.global.u32 	[%rd135+4], %r231;
	st.global.u32 	[%rd135+8], %r231;
	st.global.u32 	[%rd135+12], %r231;
	st.global.u32 	[%rd135+16], %r231;
	st.global.u32 	[%rd135+20], %r231;
	st.global.u32 	[%rd135+24], %r231;
	st.global.u32 	[%rd135+28], %r231;
	st.global.u32 	[%rd135+32], %r231;
	st.global.u32 	[%rd135+36], %r231;
	st.global.u32 	[%rd135+40], %r231;
	st.global.u32 	[%rd135+44], %r231;
	st.global.u32 	[%rd135+48], %r231;
	st.global.u32 	[%rd135+52], %r231;
	st.global.u32 	[%rd135+56], %r231;
	st.global.u32 	[%rd135+60], %r231;
	add.s32 	%r238, %r238, 16;
	setp.eq.s32 	%p163, %r238, %r9;
	mov.u32 	%r272, %r9;
	@%p163 bra 	$L__BB0_7;
	bra.uni 	$L__BB0_6;
$L__BB0_7:
	setp.eq.s32 	%p164, %r5, 0;
	@%p164 bra 	$L__BB0_135;
	setp.lt.u32 	%p165, %r6, 7;
	@%p165 bra 	$L__BB0_10;
	mul.wide.u32 	%rd136, %r272, 4;
	add.s64 	%rd137, %rd7, %rd136;
	mov.b32 	%r232, 2147483647;
	st.global.u32 	[%rd137], %r232;
	st.global.u32 	[%rd137+4], %r232;
	st.global.u32 	[%rd137+8], %r232;
	st.global.u32 	[%rd137+12], %r232;
	st.global.u32 	[%rd137+16], %r232;
	st.global.u32 	[%rd137+20], %r232;
	st.global.u32 	[%rd137+24], %r232;
	st.global.u32 	[%rd137+28], %r232;
	add.s32 	%r272, %r272, 8;
$L__BB0_10:
	setp.eq.s32 	%p166, %r7, 0;
	@%p166 bra 	$L__BB0_135;
	setp.lt.u32 	%p167, %r8, 3;
	@%p167 bra 	$L__BB0_13;
	mul.wide.u32 	%rd138, %r272, 4;
	add.s64 	%rd139, %rd7, %rd138;
	mov.b32 	%r233, 2147483647;
	st.global.u32 	[%rd139], %r233;
	st.global.u32 	[%rd139+4], %r233;
	st.global.u32 	[%rd139+8], %r233;
	st.global.u32 	[%rd139+12], %r233;
	add.s32 	%r272, %r272, 4;
$L__BB0_13:
	setp.eq.s32 	%p168, %r10, 0;
	@%p168 bra 	$L__BB0_135;
	setp.eq.s32 	%p169, %r10, 1;
	mul.wide.u32 	%rd140, %r272, 4;
	add.s64 	%rd11, %rd7, %rd140;
	mov.b32 	%r234, 2147483647;
	st.global.u32 	[%rd11], %r234;
	@%p169 bra 	$L__BB0_135;
	setp.eq.s32 	%p170, %r10, 2;
	mov.b32 	%r235, 2147483647;
	st.global.u32 	[%rd11+4], %r235;
	@%p170 bra 	$L__BB0_135;
	mov.b32 	%r236, 2147483647;
	st.global.u32 	[%rd11+8], %r236;
	bra.uni 	$L__BB0_135;
$L__BB0_17:
	shl.b32 	%r124, %r13, 1;
	setp.ge.s32 	%p5, %r3, %r124;
	@%p5 bra 	$L__BB0_32;
	setp.lt.s32 	%p151, %r118, 1;
	@%p151 bra 	$L__BB0_135;
	setp.lt.u32 	%p152, %r118, 16;
	mov.b32 	%r275, 0;
	@%p152 bra 	$L__BB0_22;
	mov.b32 	%r239, 0;
$L__BB0_21:
	.pragma "nounroll";
	mul.wide.u32 	%rd127, %r239, 4;
	add.s64 	%rd128, %rd7, %rd127;
	mov.b32 	%r223, 2147483647;
	st.global.u32 	[%rd128], %r223;
	st.global.u32 	[%rd128+4], %r223;
	st.global.u32 	[%rd128+8], %r223;
	st.global.u32 	[%rd128+12], %r223;
	st.global.u32 	[%rd128+16], %r223;
	st.global.u32 	[%rd128+20], %r223;
	st.global.u32 	[%rd128+24], %r223;
	st.global.u32 	[%rd128+28], %r223;
	st.global.u32 	[%rd128+32], %r223;
	st.global.u32 	[%rd128+36], %r223;
	st.global.u32 	[%rd128+40], %r223;
	st.global.u32 	[%rd128+44], %r223;
	st.global.u32 	[%rd128+48], %r223;
	st.global.u32 	[%rd128+52], %r223;
	st.global.u32 	[%rd128+56], %r223;
	st.global.u32 	[%rd128+60], %r223;
	add.s32 	%r239, %r239, 16;
	setp.eq.s32 	%p153, %r239, %r9;
	mov.u32 	%r275, %r9;
	@%p153 bra 	$L__BB0_22;
	bra.uni 	$L__BB0_21;
$L__BB0_22:
	setp.eq.s32 	%p154, %r5, 0;
	@%p154 bra 	$L__BB0_135;
	setp.lt.u32 	%p155, %r6, 7;
	@%p155 bra 	$L__BB0_25;
	mul.wide.u32 	%rd129, %r275, 4;
	add.s64 	%rd130, %rd7, %rd129;
	mov.b32 	%r224, 2147483647;
	st.global.u32 	[%rd130], %r224;
	st.global.u32 	[%rd130+4], %r224;
	st.global.u32 	[%rd130+8], %r224;
	st.global.u32 	[%rd130+12], %r224;
	st.global.u32 	[%rd130+16], %r224;
	st.global.u32 	[%rd130+20], %r224;
	st.global.u32 	[%rd130+24], %r224;
	st.global.u32 	[%rd130+28], %r224;
	add.s32 	%r275, %r275, 8;
$L__BB0_25:
	setp.eq.s32 	%p156, %r7, 0;
	@%p156 bra 	$L__BB0_135;
	setp.lt.u32 	%p157, %r8, 3;
	@%p157 bra 	$L__BB0_28;
	mul.wide.u32 	%rd131, %r275, 4;
	add.s64 	%rd132, %rd7, %rd131;
	mov.b32 	%r225, 2147483647;
	st.global.u32 	[%rd132], %r225;
	st.global.u32 	[%rd132+4], %r225;
	st.global.u32 	[%rd132+8], %r225;
	st.global.u32 	[%rd132+12], %r225;
	add.s32 	%r275, %r275, 4;
$L__BB0_28:
	setp.eq.s32 	%p158, %r10, 0;
	@%p158 bra 	$L__BB0_135;
	setp.eq.s32 	%p159, %r10, 1;
	mul.wide.u32 	%rd133, %r275, 4;
	add.s64 	%rd12, %rd7, %rd133;
	mov.b32 	%r226, 2147483647;
	st.global.u32 	[%rd12], %r226;
	@%p159 bra 	$L__BB0_135;
	setp.eq.s32 	%p160, %r10, 2;
	mov.b32 	%r227, 2147483647;
	st.global.u32 	[%rd12+4], %r227;
	@%p160 bra 	$L__BB0_135;
	mov.b32 	%r228, 2147483647;
	st.global.u32 	[%rd12+8], %r228;
	bra.uni 	$L__BB0_135;
$L__BB0_32:
	setp.lt.u32 	%p6, %r13, 129;
	@%p6 bra 	$L__BB0_47;
	setp.lt.s32 	%p141, %r118, 1;
	@%p141 bra 	$L__BB0_135;
	setp.lt.u32 	%p142, %r118, 16;
	mov.b32 	%r278, 0;
	@%p142 bra 	$L__BB0_37;
	mov.b32 	%r240, 0;
$L__BB0_36:
	.pragma "nounroll";
	mul.wide.u32 	%rd120, %r240, 4;
	add.s64 	%rd121, %rd7, %rd120;
	mov.b32 	%r215, 2147483647;
	st.global.u32 	[%rd121], %r215;
	st.global.u32 	[%rd121+4], %r215;
	st.global.u32 	[%rd121+8], %r215;
	st.global.u32 	[%rd121+12], %r215;
	st.global.u32 	[%rd121+16], %r215;
	st.global.u32 	[%rd121+20], %r215;
	st.global.u32 	[%rd121+24], %r215;
	st.global.u32 	[%rd121+28], %r215;
	st.global.u32 	[%rd121+32], %r215;
	st.global.u32 	[%rd121+36], %r215;
	st.global.u32 	[%rd121+40], %r215;
	st.global.u32 	[%rd121+44], %r215;
	st.global.u32 	[%rd121+48], %r215;
	st.global.u32 	[%rd121+52], %r215;
	st.global.u32 	[%rd121+56], %r215;
	st.global.u32 	[%rd121+60], %r215;
	add.s32 	%r240, %r240, 16;
	setp.eq.s32 	%p143, %r240, %r9;
	mov.u32 	%r278, %r9;
	@%p143 bra 	$L__BB0_37;
	bra.uni 	$L__BB0_36;
$L__BB0_37:
	setp.eq.s32 	%p144, %r5, 0;
	@%p144 bra 	$L__BB0_135;
	setp.lt.u32 	%p145, %r6, 7;
	@%p145 bra 	$L__BB0_40;
	mul.wide.u32 	%rd122, %r278, 4;
	add.s64 	%rd123, %rd7, %rd122;
	mov.b32 	%r216, 2147483647;
	st.global.u32 	[%rd123], %r216;
	st.global.u32 	[%rd123+4], %r216;
	st.global.u32 	[%rd123+8], %r216;
	st.global.u32 	[%rd123+12], %r216;
	st.global.u32 	[%rd123+16], %r216;
	st.global.u32 	[%rd123+20], %r216;
	st.global.u32 	[%rd123+24], %r216;
	st.global.u32 	[%rd123+28], %r216;
	add.s32 	%r278, %r278, 8;
$L__BB0_40:
	setp.eq.s32 	%p146, %r7, 0;
	@%p146 bra 	$L__BB0_135;
	setp.lt.u32 	%p147, %r8, 3;
	@%p147 bra 	$L__BB0_43;
	mul.wide.u32 	%rd124, %r278, 4;
	add.s64 	%rd125, %rd7, %rd124;
	mov.b32 	%r217, 2147483647;
	st.global.u32 	[%rd125], %r217;
	st.global.u32 	[%rd125+4], %r217;
	st.global.u32 	[%rd125+8], %r217;
	st.global.u32 	[%rd125+12], %r217;
	add.s32 	%r278, %r278, 4;
$L__BB0_43:
	setp.eq.s32 	%p148, %r10, 0;
	@%p148 bra 	$L__BB0_135;
	setp.eq.s32 	%p149, %r10, 1;
	mul.wide.u32 	%rd126, %r278, 4;
	add.s64 	%rd13, %rd7, %rd126;
	mov.b32 	%r218, 2147483647;
	st.global.u32 	[%rd13], %r218;
	@%p149 bra 	$L__BB0_135;
	setp.eq.s32 	%p150, %r10, 2;
	mov.b32 	%r219, 2147483647;
	st.global.u32 	[%rd13+4], %r219;
	@%p150 bra 	$L__BB0_135;
	mov.b32 	%r220, 2147483647;
	st.global.u32 	[%rd13+8], %r220;
	bra.uni 	$L__BB0_135;
$L__BB0_47:
	cvt.rn.f32.u32 	%f129, %r13;
	rcp.rn.f32 	%f2, %f129;
	add.s32 	%r125, %r13, 1;
	shr.u32 	%r126, %r125, 1;
	cvt.rn.f32.u32 	%f130, %r126;
	add.f32 	%f131, %f130, 0f3F800000;
	mov.f32 	%f132, 0f40000000;
	div.rn.f32 	%f3, %f132, %f131;
	add.f32 	%f133, %f129, 0f3F800000;
	div.rn.f32 	%f4, %f132, %f133;
	sqrt.rn.f32 	%f134, %f129;
	cvt.rni.f32.f32 	%f135, %f134;
	cvt.rzi.s32.f32 	%r127, %f135;
	max.s32 	%r20, %r127, 1;
	add.s32 	%r21, %r13, %r119;
	max.s32 	%r128, %r21, %r4;
	sub.s32 	%r22, %r128, %r119;
	and.b32  	%r23, %r22, 15;
	sub.s32 	%r24, %r119, %r128;
	setp.gt.u32 	%p7, %r24, -16;
	mov.f32 	%f551, 0f00000000;
	mov.u32 	%r243, %r119;
	@%p7 bra 	$L__BB0_50;
	and.b32  	%r129, %r22, -16;
	neg.s32 	%r241, %r129;
	mov.f32 	%f551, 0f00000000;
	mov.u32 	%r243, %r119;
$L__BB0_49:
	.pragma "nounroll";
	mul.wide.s32 	%rd25, %r243, 4;
	add.s64 	%rd26, %rd1, %rd25;
	ld.global.nc.f32 	%f137, [%rd26];
	add.f32 	%f138, %f551, %f137;
	ld.global.nc.f32 	%f139, [%rd26+4];
	add.f32 	%f140, %f138, %f139;
	ld.global.nc.f32 	%f141, [%rd26+8];
	add.f32 	%f142, %f140, %f141;
	ld.global.nc.f32 	%f143, [%rd26+12];
	add.f32 	%f144, %f142, %f143;
	ld.global.nc.f32 	%f145, [%rd26+16];
	add.f32 	%f146, %f144, %f145;
	ld.global.nc.f32 	%f147, [%rd26+20];
	add.f32 	%f148, %f146, %f147;
	ld.global.nc.f32 	%f149, [%rd26+24];
	add.f32 	%f150, %f148, %f149;
	ld.global.nc.f32 	%f151, [%rd26+28];
	add.f32 	%f152, %f150, %f151;
	ld.global.nc.f32 	%f153, [%rd26+32];
	add.f32 	%f154, %f152, %f153;
	ld.global.nc.f32 	%f155, [%rd26+36];
	add.f32 	%f156, %f154, %f155;
	ld.global.nc.f32 	%f157, [%rd26+40];
	add.f32 	%f158, %f156, %f157;
	ld.global.nc.f32 	%f159, [%rd26+44];
	add.f32 	%f160, %f158, %f159;
	ld.global.nc.f32 	%f161, [%rd26+48];
	add.f32 	%f162, %f160, %f161;
	ld.global.nc.f32 	%f163, [%rd26+52];
	add.f32 	%f164, %f162, %f163;
	ld.global.nc.f32 	%f165, [%rd26+56];
	add.f32 	%f166, %f164, %f165;
	ld.global.nc.f32 	%f167, [%rd26+60];
	add.f32 	%f551, %f166, %f167;
	add.s32 	%r243, %r243, 16;
	add.s32 	%r241, %r241, 16;
	setp.ne.s32 	%p8, %r241, 0;
	@%p8 bra 	$L__BB0_49;
$L__BB0_50:
	setp.eq.s32 	%p9, %r23, 0;
	@%p9 bra 	$L__BB0_60;
	and.b32  	%r31, %r22, 7;
	setp.lt.u32 	%p10, %r23, 8;
	@%p10 bra 	$L__BB0_53;
	mul.wide.s32 	%rd27, %r243, 4;
	add.s64 	%rd28, %rd1, %rd27;
	ld.global.nc.f32 	%f169, [%rd28];
	add.f32 	%f170, %f551, %f169;
	ld.global.nc.f32 	%f171, [%rd28+4];
	add.f32 	%f172, %f170, %f171;
	ld.global.nc.f32 	%f173, [%rd28+8];
	add.f32 	%f174, %f172, %f173;
	ld.global.nc.f32 	%f175, [%rd28+12];
	add.f32 	%f176, %f174, %f175;
	ld.global.nc.f32 	%f177, [%rd28+16];
	add.f32 	%f178, %f176, %f177;
	ld.global.nc.f32 	%f179, [%rd28+20];
	add.f32 	%f180, %f178, %f179;
	ld.global.nc.f32 	%f181, [%rd28+24];
	add.f32 	%f182, %f180, %f181;
	ld.global.nc.f32 	%f183, [%rd28+28];
	add.f32 	%f551, %f182, %f183;
	add.s32 	%r243, %r243, 8;
$L__BB0_53:
	setp.eq.s32 	%p11, %r31, 0;
	@%p11 bra 	$L__BB0_60;
	and.b32  	%r34, %r22, 3;
	setp.lt.u32 	%p12, %r31, 4;
	@%p12 bra 	$L__BB0_56;
	mul.wide.s32 	%rd29, %r243, 4;
	add.s64 	%rd30, %rd1, %rd29;
	ld.global.nc.f32 	%f185, [%rd30];
	add.f32 	%f186, %f551, %f185;
	ld.global.nc.f32 	%f187, [%rd30+4];
	add.f32 	%f188, %f186, %f187;
	ld.global.nc.f32 	%f189, [%rd30+8];
	add.f32 	%f190, %f188, %f189;
	ld.global.nc.f32 	%f191, [%rd30+12];
	add.f32 	%f551, %f190, %f191;
	add.s32 	%r243, %r243, 4;
$L__BB0_56:
	setp.eq.s32 	%p13, %r34, 0;
	@%p13 bra 	$L__BB0_60;
	mul.wide.s32 	%rd31, %r243, 4;
	add.s64 	%rd8, %rd1, %rd31;
	ld.global.nc.f32 	%f192, [%rd8];
	add.f32 	%f551, %f551, %f192;
	setp.eq.s32 	%p14, %r34, 1;
	@%p14 bra 	$L__BB0_60;
	ld.global.nc.f32 	%f193, [%rd8+4];
	add.f32 	%f551, %f551, %f193;
	setp.eq.s32 	%p15, %r34, 2;
	@%p15 bra 	$L__BB0_60;
	ld.global.nc.f32 	%f194, [%rd8+8];
	add.f32 	%f551, %f551, %f194;
$L__BB0_60:
	mul.f32 	%f19, %f2, %f551;
	mov.f32 	%f559, 0f00000000;
	mov.u32 	%r248, %r119;
	@%p7 bra 	$L__BB0_63;
	and.b32  	%r37, %r22, -16;
	mov.b32 	%r247, 0;
	mov.f32 	%f559, 0f00000000;
	mov.u32 	%r248, %r119;
$L__BB0_62:
	.pragma "nounroll";
	mul.wide.s32 	%rd32, %r248, 4;
	add.s64 	%rd33, %rd1, %rd32;
	ld.global.nc.f32 	%f198, [%rd33];
	sub.f32 	%f199, %f198, %f19;
	abs.f32 	%f200, %f199;
	add.f32 	%f201, %f559, %f200;
	ld.global.nc.f32 	%f202, [%rd33+4];
	sub.f32 	%f203, %f202, %f19;
	abs.f32 	%f204, %f203;
	add.f32 	%f205, %f201, %f204;
	ld.global.nc.f32 	%f206, [%rd33+8];
	sub.f32 	%f207, %f206, %f19;
	abs.f32 	%f208, %f207;
	add.f32 	%f209, %f205, %f208;
	ld.global.nc.f32 	%f210, [%rd33+12];
	sub.f32 	%f211, %f210, %f19;
	abs.f32 	%f212, %f211;
	add.f32 	%f213, %f209, %f212;
	ld.global.nc.f32 	%f214, [%rd33+16];
	sub.f32 	%f215, %f214, %f19;
	abs.f32 	%f216, %f215;
	add.f32 	%f217, %f213, %f216;
	ld.global.nc.f32 	%f218, [%rd33+20];
	sub.f32 	%f219, %f218, %f19;
	abs.f32 	%f220, %f219;
	add.f32 	%f221, %f217, %f220;
	ld.global.nc.f32 	%f222, [%rd33+24];
	sub.f32 	%f223, %f222, %f19;
	abs.f32 	%f224, %f223;
	add.f32 	%f225, %f221, %f224;
	ld.global.nc.f32 	%f226, [%rd33+28];
	sub.f32 	%f227, %f226, %f19;
	abs.f32 	%f228, %f227;
	add.f32 	%f229, %f225, %f228;
	ld.global.nc.f32 	%f230, [%rd33+32];
	sub.f32 	%f231, %f230, %f19;
	abs.f32 	%f232, %f231;
	add.f32 	%f233, %f229, %f232;
	ld.global.nc.f32 	%f234, [%rd33+36];
	sub.f32 	%f235, %f234, %f19;
	abs.f32 	%f236, %f235;
	add.f32 	%f237, %f233, %f236;
	ld.global.nc.f32 	%f238, [%rd33+40];
	sub.f32 	%f239, %f238, %f19;
	abs.f32 	%f240, %f239;
	add.f32 	%f241, %f237, %f240;
	ld.global.nc.f32 	%f242, [%rd33+44];
	sub.f32 	%f243, %f242, %f19;
	abs.f32 	%f244, %f243;
	add.f32 	%f245, %f241, %f244;
	ld.global.nc.f32 	%f246, [%rd33+48];
	sub.f32 	%f247, %f246, %f19;
	abs.f32 	%f248, %f247;
	add.f32 	%f249, %f245, %f248;
	ld.global.nc.f32 	%f250, [%rd33+52];
	sub.f32 	%f251, %f250, %f19;
	abs.f32 	%f252, %f251;
	add.f32 	%f253, %f249, %f252;
	ld.global.nc.f32 	%f254, [%rd33+56];
	sub.f32 	%f255, %f254, %f19;
	abs.f32 	%f256, %f255;
	add.f32 	%f257, %f253, %f256;
	ld.global.nc.f32 	%f258, [%rd33+60];
	sub.f32 	%f259, %f258, %f19;
	abs.f32 	%f260, %f259;
	add.f32 	%f559, %f257, %f260;
	add.s32 	%r248, %r248, 16;
	add.s32 	%r247, %r247, 16;
	setp.ne.s32 	%p17, %r247, %r37;
	@%p17 bra 	$L__BB0_62;
$L__BB0_63:
	setp.eq.s32 	%p18, %r23, 0;
	@%p18 bra 	$L__BB0_73;
	and.b32  	%r43, %r22, 7;
	setp.lt.u32 	%p19, %r23, 8;
	@%p19 bra 	$L__BB0_66;
	mul.wide.s32 	%rd34, %r248, 4;
	add.s64 	%rd35, %rd1, %rd34;
	ld.global.nc.f32 	%f262, [%rd35];
	sub.f32 	%f263, %f262, %f19;
	abs.f32 	%f264, %f263;
	add.f32 	%f265, %f559, %f264;
	ld.global.nc.f32 	%f266, [%rd35+4];
	sub.f32 	%f267, %f266, %f19;
	abs.f32 	%f268, %f267;
	add.f32 	%f269, %f265, %f268;
	ld.global.nc.f32 	%f270, [%rd35+8];
	sub.f32 	%f271, %f270, %f19;
	abs.f32 	%f272, %f271;
	add.f32 	%f273, %f269, %f272;
	ld.global.nc.f32 	%f274, [%rd35+12];
	sub.f32 	%f275, %f274, %f19;
	abs.f32 	%f276, %f275;
	add.f32 	%f277, %f273, %f276;
	ld.global.nc.f32 	%f278, [%rd35+16];
	sub.f32 	%f279, %f278, %f19;
	abs.f32 	%f280, %f279;
	add.f32 	%f281, %f277, %f280;
	ld.global.nc.f32 	%f282, [%rd35+20];
	sub.f32 	%f283, %f282, %f19;
	abs.f32 	%f284, %f283;
	add.f32 	%f285, %f281, %f284;
	ld.global.nc.f32 	%f286, [%rd35+24];
	sub.f32 	%f287, %f286, %f19;
	abs.f32 	%f288, %f287;
	add.f32 	%f289, %f285, %f288;
	ld.global.nc.f32 	%f290, [%rd35+28];
	sub.f32 	%f291, %f290, %f19;
	abs.f32 	%f292, %f291;
	add.f32 	%f559, %f289, %f292;
	add.s32 	%r248, %r248, 8;
$L__BB0_66:
	setp.eq.s32 	%p20, %r43, 0;
	@%p20 bra 	$L__BB0_73;
	and.b32  	%r46, %r22, 3;
	setp.lt.u32 	%p21, %r43, 4;
	@%p21 bra 	$L__BB0_69;
	mul.wide.s32 	%rd36, %r248, 4;
	add.s64 	%rd37, %rd1, %rd36;
	ld.global.nc.f32 	%f294, [%rd37];
	sub.f32 	%f295, %f294, %f19;
	abs.f32 	%f296, %f295;
	add.f32 	%f297, %f559, %f296;
	ld.global.nc.f32 	%f298, [%rd37+4];
	sub.f32 	%f299, %f298, %f19;
	abs.f32 	%f300, %f299;
	add.f32 	%f301, %f297, %f300;
	ld.global.nc.f32 	%f302, [%rd37+8];
	sub.f32 	%f303, %f302, %f19;
	abs.f32 	%f304, %f303;
	add.f32 	%f305, %f301, %f304;
	ld.global.nc.f32 	%f306, [%rd37+12];
	sub.f32 	%f307, %f306, %f19;
	abs.f32 	%f308, %f307;
	add.f32 	%f559, %f305, %f308;
	add.s32 	%r248, %r248, 4;
$L__BB0_69:
	setp.eq.s32 	%p22, %r46, 0;
	@%p22 bra 	$L__BB0_73;
	mul.wide.s32 	%rd38, %r248, 4;
	add.s64 	%rd9, %rd1, %rd38;
	ld.global.nc.f32 	%f309, [%rd9];
	sub.f32 	%f310, %f309, %f19;
	abs.f32 	%f311, %f310;
	add.f32 	%f559, %f559, %f311;
	setp.eq.s32 	%p23, %r46, 1;
	@%p23 bra 	$L__BB0_73;
	ld.global.nc.f32 	%f312, [%rd9+4];
	sub.f32 	%f313, %f312, %f19;
	abs.f32 	%f314, %f313;
	add.f32 	%f559, %f559, %f314;
	setp.eq.s32 	%p24, %r46, 2;
	@%p24 bra 	$L__BB0_73;
	ld.global.nc.f32 	%f315, [%rd9+8];
	sub.f32 	%f316, %f315, %f19;
	abs.f32 	%f317, %f316;
	add.f32 	%f559, %f559, %f317;
$L__BB0_73:
	add.s32 	%r255, %r21, -1;
	setp.lt.s32 	%p25, %r21, 2;
	@%p25 bra 	$L__BB0_87;
	add.s32 	%r132, %r21, -2;
	and.b32  	%r50, %r255, 15;
	setp.lt.u32 	%p26, %r132, 15;
	mov.b32 	%r253, 0;
	@%p26 bra 	$L__BB0_77;
	and.b32  	%r253, %r255, -16;
	mov.b32 	%r251, 0;
$L__BB0_76:
	.pragma "nounroll";
	mul.wide.u32 	%rd39, %r251, 4;
	add.s64 	%rd40, %rd7, %rd39;
	mov.b32 	%r134, 2147483647;
	st.global.u32 	[%rd40], %r134;
	st.global.u32 	[%rd40+4], %r134;
	st.global.u32 	[%rd40+8], %r134;
	st.global.u32 	[%rd40+12], %r134;
	st.global.u32 	[%rd40+16], %r134;
	st.global.u32 	[%rd40+20], %r134;
	st.global.u32 	[%rd40+24], %r134;
	st.global.u32 	[%rd40+28], %r134;
	st.global.u32 	[%rd40+32], %r134;
	st.global.u32 	[%rd40+36], %r134;
	st.global.u32 	[%rd40+40], %r134;
	st.global.u32 	[%rd40+44], %r134;
	st.global.u32 	[%rd40+48], %r134;
	st.global.u32 	[%rd40+52], %r134;
	st.global.u32 	[%rd40+56], %r134;
	st.global.u32 	[%rd40+60], %r134;
	add.s32 	%r251, %r251, 16;
	setp.ne.s32 	%p27, %r251, %r253;
	@%p27 bra 	$L__BB0_76;
$L__BB0_77:
	setp.eq.s32 	%p28, %r50, 0;
	@%p28 bra 	$L__BB0_87;
	and.b32  	%r55, %r255, 7;
	setp.lt.u32 	%p29, %r50, 8;
	@%p29 bra 	$L__BB0_80;
	mul.wide.u32 	%rd41, %r253, 4;
	add.s64 	%rd42, %rd7, %rd41;
	mov.b32 	%r135, 2147483647;
	st.global.u32 	[%rd42], %r135;
	st.global.u32 	[%rd42+4], %r135;
	st.global.u32 	[%rd42+8], %r135;
	st.global.u32 	[%rd42+12], %r135;
	st.global.u32 	[%rd42+16], %r135;
	st.global.u32 	[%rd42+20], %r135;
	st.global.u32 	[%rd42+24], %r135;
	st.global.u32 	[%rd42+28], %r135;
	add.s32 	%r253, %r253, 8;
$L__BB0_80:
	setp.eq.s32 	%p30, %r55, 0;
	@%p30 bra 	$L__BB0_87;
	and.b32  	%r58, %r255, 3;
	setp.lt.u32 	%p31, %r55, 4;
	@%p31 bra 	$L__BB0_83;
	mul.wide.u32 	%rd43, %r253, 4;
	add.s64 	%rd44, %rd7, %rd43;
	mov.b32 	%r136, 2147483647;
	st.global.u32 	[%rd44], %r136;
	st.global.u32 	[%rd44+4], %r136;
	st.global.u32 	[%rd44+8], %r136;
	st.global.u32 	[%rd44+12], %r136;
	add.s32 	%r253, %r253, 4;
$L__BB0_83:
	setp.eq.s32 	%p32, %r58, 0;
	@%p32 bra 	$L__BB0_87;
	mul.wide.u32 	%rd45, %r253, 4;
	add.s64 	%rd10, %rd7, %rd45;
	mov.b32 	%r137, 2147483647;
	st.global.u32 	[%rd10], %r137;
	setp.eq.s32 	%p33, %r58, 1;
	@%p33 bra 	$L__BB0_87;
	mov.b32 	%r138, 2147483647;
	st.global.u32 	[%rd10+4], %r138;
	setp.eq.s32 	%p34, %r58, 2;
	@%p34 bra 	$L__BB0_87;
	mov.b32 	%r139, 2147483647;
	st.global.u32 	[%rd10+8], %r139;
$L__BB0_87:
	mul.f32 	%f319, %f2, %f559;
	mul.f32 	%f34, %f319, 0f3C75C28F;
	setp.eq.f32 	%p35, %f34, 0f00000000;
	mov.f32 	%f566, 0f00000000;
	@%p35 bra 	$L__BB0_89;
	mul.wide.s32 	%rd46, %r255, 4;
	add.s64 	%rd47, %rd1, %rd46;
	ld.global.nc.f32 	%f320, [%rd47];
	sub.f32 	%f321, %f320, %f19;
	div.rn.f32 	%f566, %f321, %f34;
$L__BB0_89:
	setp.gt.s32 	%p36, %r21, %r118;
	@%p36 bra 	$L__BB0_135;
	add.s32 	%r141, %r20, -1;
	cvt.rn.f32.u32 	%f37, %r141;
	cvt.rn.f32.u32 	%f38, %r20;
	mov.f32 	%f324, 0f3F800000;
	sub.f32 	%f39, %f324, %f4;
	sub.f32 	%f40, %f324, %f3;
	mov.f32 	%f572, 0f00000000;
	mov.b16 	%rs9, 0;
	mov.f32 	%f609, 0f7FFFFFFF;
	mov.b32 	%r256, 0;
	mov.u32 	%r257, %r256;
	mov.f32 	%f591, %f609;
	mov.f32 	%f590, %f609;
	mov.u32 	%r260, %r256;
	mov.f32 	%f571, %f609;
	mov.f32 	%f567, %f566;
$L__BB0_91:
	mov.f32 	%f42, %f591;
	mov.f32 	%f41, %f609;
	mov.u32 	%r61, %r255;
	mul.wide.s32 	%rd48, %r61, 4;
	add.s64 	%rd49, %rd1, %rd48;
	ld.global.nc.f32 	%f49, [%rd49];
	sub.s32 	%r143, %r61, %r13;
	mul.wide.s32 	%rd50, %r143, 4;
	add.s64 	%rd51, %rd1, %rd50;
	ld.global.nc.f32 	%f326, [%rd51];
	sub.f32 	%f327, %f551, %f326;
	add.f32 	%f551, %f49, %f327;
	mul.f32 	%f51, %f2, %f551;
	add.s32 	%r255, %r61, 1;
	sub.s32 	%r66, %r255, %r13;
	mov.f32 	%f569, 0f00000000;
	mov.b32 	%r259, 0;
$L__BB0_92:
	add.s32 	%r144, %r66, %r259;
	mul.wide.s32 	%rd52, %r144, 4;
	add.s64 	%rd53, %rd1, %rd52;
	ld.global.nc.f32 	%f328, [%rd53];
	sub.f32 	%f329, %f328, %f51;
	abs.f32 	%f330, %f329;
	add.f32 	%f569, %f569, %f330;
	add.s32 	%r68, %r259, 1;
	setp.lt.u32 	%p37, %r259, 127;
	setp.lt.s32 	%p38, %r68, %r13;
	and.pred  	%p39, %p37, %p38;
	mov.u32 	%r259, %r68;
	@%p39 bra 	$L__BB0_92;
	mul.f32 	%f332, %f2, %f569;
	mul.f32 	%f54, %f332, 0f3C75C28F;
	setp.eq.f32 	%p40, %f54, 0f00000000;
	mov.f32 	%f570, 0f00000000;
	@%p40 bra 	$L__BB0_95;
	sub.f32 	%f333, %f49, %f51;
	div.rn.f32 	%f570, %f333, %f54;
$L__BB0_95:
	mul.f32 	%f334, %f3, %f570;
	fma.rn.f32 	%f567, %f40, %f567, %f334;
	mul.f32 	%f335, %f4, %f570;
	fma.rn.f32 	%f566, %f39, %f566, %f335;
	add.f32 	%f336, %f567, %f567;
	sub.f32 	%f59, %f336, %f566;
	and.b16  	%rs5, %rs9, 255;
	setp.ne.s16 	%p41, %rs5, 0;
	@%p41 bra 	$L__BB0_98;
	abs.f32 	%f338, %f59;
	setp.equ.f32 	%p42, %f338, 0f7F800000;
	mov.b16 	%rs9, 0;
	@%p42 bra 	$L__BB0_99;
	add.f32 	%f572, %f572, %f59;
	add.s32 	%r260, %r260, 1;
	setp.ge.s32 	%p43, %r260, %r20;
	div.rn.f32 	%f339, %f572, %f38;
	selp.f32 	%f571, %f339, %f571, %p43;
	selp.u16 	%rs9, 1, 0, %p43;
	bra.uni 	$L__BB0_99;
$L__BB0_98:
	fma.rn.f32 	%f337, %f571, %f37, %f59;
	div.rn.f32 	%f571, %f337, %f38;
	mov.b16 	%rs9, 1;
$L__BB0_99:
	rem.s32 	%r71, %r61, %r13;
	mul.wide.s32 	%rd54, %r71, 4;
	add.s64 	%rd55, %rd2, %rd54;
	st.local.f32 	[%rd55], %f571;
	setp.lt.s32 	%p44, %r257, %r13;
	selp.u32 	%r145, 1, 0, %p44;
	add.s32 	%r257, %r257, %r145;
	sub.s32 	%r146, %r255, %r257;
	rem.s32 	%r147, %r146, %r13;
	shr.s32 	%r148, %r147, 31;
	and.b32  	%r149, %r148, %r13;
	add.s32 	%r263, %r149, %r147;
	setp.eq.s32 	%p45, %r257, 0;
	mov.f32 	%f588, 0fFF800000;
	mov.f32 	%f587, 0f7F800000;
	@%p45 bra 	$L__BB0_111;
	add.s32 	%r150, %r257, -1;
	min.u32 	%r74, %r150, 127;
	add.s32 	%r75, %r74, 1;
	and.b32  	%r76, %r75, 7;
	setp.lt.u32 	%p46, %r257, 8;
	mov.f32 	%f587, 0f7F800000;
	mov.f32 	%f588, 0fFF800000;
	@%p46 bra 	$L__BB0_103;
	and.b32  	%r77, %r75, 248;
	mov.b32 	%r262, 0;
	mov.f32 	%f587, 0f7F800000;
	mov.f32 	%f588, 0fFF800000;
$L__BB0_102:
	.pragma "nounroll";
	mul.wide.s32 	%rd56, %r263, 4;
	add.s64 	%rd57, %rd2, %rd56;
	ld.local.f32 	%f347, [%rd57];
	abs.f32 	%f348, %f347;
	setp.equ.f32 	%p47, %f348, 0f7F800000;
	min.f32 	%f349, %f587, %f347;
	max.f32 	%f350, %f588, %f347;
	selp.f32 	%f351, %f587, %f349, %p47;
	selp.f32 	%f352, %f588, %f350, %p47;
	add.s32 	%r152, %r263, 1;
	setp.eq.s32 	%p48, %r152, %r13;
	selp.b32 	%r153, 0, %r152, %p48;
	mul.wide.s32 	%rd58, %r153, 4;
	add.s64 	%rd59, %rd2, %rd58;
	ld.local.f32 	%f353, [%rd59];
	abs.f32 	%f354, %f353;
	setp.equ.f32 	%p49, %f354, 0f7F800000;
	min.f32 	%f355, %f351, %f353;
	max.f32 	%f356, %f352, %f353;
	selp.f32 	%f357, %f351, %f355, %p49;
	selp.f32 	%f358, %f352, %f356, %p49;
	add.s32 	%r154, %r153, 1;
	setp.eq.s32 	%p50, %r154, %r13;
	selp.b32 	%r155, 0, %r154, %p50;
	mul.wide.s32 	%rd60, %r155, 4;
	add.s64 	%rd61, %rd2, %rd60;
	ld.local.f32 	%f359, [%rd61];
	abs.f32 	%f360, %f359;
	setp.equ.f32 	%p51, %f360, 0f7F800000;
	min.f32 	%f361, %f357, %f359;
	max.f32 	%f362, %f358, %f359;
	selp.f32 	%f363, %f357, %f361, %p51;
	selp.f32 	%f364, %f358, %f362, %p51;
	add.s32 	%r156, %r155, 1;
	setp.eq.s32 	%p52, %r156, %r13;
	selp.b32 	%r157, 0, %r156, %p52;
	mul.wide.s32 	%rd62, %r157, 4;
	add.s64 	%rd63, %rd2, %rd62;
	ld.local.f32 	%f365, [%rd63];
	abs.f32 	%f366, %f365;
	setp.equ.f32 	%p53, %f366, 0f7F800000;
	min.f32 	%f367, %f363, %f365;
	max.f32 	%f368, %f364, %f365;
	selp.f32 	%f369, %f363, %f367, %p53;
	selp.f32 	%f370, %f364, %f368, %p53;
	add.s32 	%r158, %r157, 1;
	setp.eq.s32 	%p54, %r158, %r13;
	selp.b32 	%r159, 0, %r158, %p54;
	mul.wide.s32 	%rd64, %r159, 4;
	add.s64 	%rd65, %rd2, %rd64;
	ld.local.f32 	%f371, [%rd65];
	abs.f32 	%f372, %f371;
	setp.equ.f32 	%p55, %f372, 0f7F800000;
	min.f32 	%f373, %f369, %f371;
	max.f32 	%f374, %f370, %f371;
	selp.f32 	%f375, %f369, %f373, %p55;
	selp.f32 	%f376, %f370, %f374, %p55;
	add.s32 	%r160, %r159, 1;
	setp.eq.s32 	%p56, %r160, %r13;
	selp.b32 	%r161, 0, %r160, %p56;
	mul.wide.s32 	%rd66, %r161, 4;
	add.s64 	%rd67, %rd2, %rd66;
	ld.local.f32 	%f377, [%rd67];
	abs.f32 	%f378, %f377;
	setp.equ.f32 	%p57, %f378, 0f7F800000;
	min.f32 	%f379, %f375, %f377;
	max.f32 	%f380, %f376, %f377;
	selp.f32 	%f381, %f375, %f379, %p57;
	selp.f32 	%f382, %f376, %f380, %p57;
	add.s32 	%r162, %r161, 1;
	setp.eq.s32 	%p58, %r162, %r13;
	selp.b32 	%r163, 0, %r162, %p58;
	mul.wide.s32 	%rd68, %r163, 4;
	add.s64 	%rd69, %rd2, %rd68;
	ld.local.f32 	%f383, [%rd69];
	abs.f32 	%f384, %f383;
	setp.equ.f32 	%p59, %f384, 0f7F800000;
	min.f32 	%f385, %f381, %f383;
	max.f32 	%f386, %f382, %f383;
	selp.f32 	%f387, %f381, %f385, %p59;
	selp.f32 	%f388, %f382, %f386, %p59;
	add.s32 	%r164, %r163, 1;
	setp.eq.s32 	%p60, %r164, %r13;
	selp.b32 	%r165, 0, %r164, %p60;
	mul.wide.s32 	%rd70, %r165, 4;
	add.s64 	%rd71, %rd2, %rd70;
	ld.local.f32 	%f389, [%rd71];
	abs.f32 	%f390, %f389;
	setp.equ.f32 	%p61, %f390, 0f7F800000;
	min.f32 	%f391, %f387, %f389;
	max.f32 	%f392, %f388, %f389;
	selp.f32 	%f587, %f387, %f391, %p61;
	selp.f32 	%f588, %f388, %f392, %p61;
	add.s32 	%r166, %r165, 1;
	setp.eq.s32 	%p62, %r166, %r13;
	selp.b32 	%r263, 0, %r166, %p62;
	add.s32 	%r262, %r262, 8;
	setp.ne.s32 	%p63, %r262, %r77;
	@%p63 bra 	$L__BB0_102;
$L__BB0_103:
	setp.eq.s32 	%p64, %r76, 0;
	@%p64 bra 	$L__BB0_111;
	setp.lt.u32 	%p65, %r76, 4;
	@%p65 bra 	$L__BB0_106;
	mul.wide.s32 	%rd72, %r263, 4;
	add.s64 	%rd73, %rd2, %rd72;
	ld.local.f32 	%f394, [%rd73];
	abs.f32 	%f395, %f394;
	setp.equ.f32 	%p66, %f395, 0f7F800000;
	min.f32 	%f396, %f587, %f394;
	max.f32 	%f397, %f588, %f394;
	selp.f32 	%f398, %f587, %f396, %p66;
	selp.f32 	%f399, %f588, %f397, %p66;
	add.s32 	%r167, %r263, 1;
	setp.eq.s32 	%p67, %r167, %r13;
	selp.b32 	%r168, 0, %r167, %p67;
	mul.wide.s32 	%rd74, %r168, 4;
	add.s64 	%rd75, %rd2, %rd74;
	ld.local.f32 	%f400, [%rd75];
	abs.f32 	%f401, %f400;
	setp.equ.f32 	%p68, %f401, 0f7F800000;
	min.f32 	%f402, %f398, %f400;
	max.f32 	%f403, %f399, %f400;
	selp.f32 	%f404, %f398, %f402, %p68;
	selp.f32 	%f405, %f399, %f403, %p68;
	add.s32 	%r169, %r168, 1;
	setp.eq.s32 	%p69, %r169, %r13;
	selp.b32 	%r170, 0, %r169, %p69;
	mul.wide.s32 	%rd76, %r170, 4;
	add.s64 	%rd77, %rd2, %rd76;
	ld.local.f32 	%f406, [%rd77];
	abs.f32 	%f407, %f406;
	setp.equ.f32 	%p70, %f407, 0f7F800000;
	min.f32 	%f408, %f404, %f406;
	max.f32 	%f409, %f405, %f406;
	selp.f32 	%f410, %f404, %f408, %p70;
	selp.f32 	%f411, %f405, %f409, %p70;
	add.s32 	%r171, %r170, 1;
	setp.eq.s32 	%p71, %r171, %r13;
	selp.b32 	%r172, 0, %r171, %p71;
	mul.wide.s32 	%rd78, %r172, 4;
	add.s64 	%rd79, %rd2, %rd78;
	ld.local.f32 	%f412, [%rd79];
	abs.f32 	%f413, %f412;
	setp.equ.f32 	%p72, %f413, 0f7F800000;
	min.f32 	%f414, %f410, %f412;
	max.f32 	%f415, %f411, %f412;
	selp.f32 	%f587, %f410, %f414, %p72;
	selp.f32 	%f588, %f411, %f415, %p72;
	add.s32 	%r173, %r172, 1;
	setp.eq.s32 	%p73, %r173, %r13;
	selp.b32 	%r263, 0, %r173, %p73;
$L__BB0_106:
	and.b32  	%r174, %r75, 3;
	setp.eq.s32 	%p74, %r174, 0;
	@%p74 bra 	$L__BB0_111;
	setp.eq.s32 	%p75, %r174, 1;
	@%p75 bra 	$L__BB0_109;
	mul.wide.s32 	%rd80, %r263, 4;
	add.s64 	%rd81, %rd2, %rd80;
	ld.local.f32 	%f417, [%rd81];
	abs.f32 	%f418, %f417;
	setp.equ.f32 	%p76, %f418, 0f7F800000;
	min.f32 	%f419, %f587, %f417;
	max.f32 	%f420, %f588, %f417;
	selp.f32 	%f421, %f587, %f419, %p76;
	selp.f32 	%f422, %f588, %f420, %p76;
	add.s32 	%r175, %r263, 1;
	setp.eq.s32 	%p77, %r175, %r13;
	selp.b32 	%r176, 0, %r175, %p77;
	mul.wide.s32 	%rd82, %r176, 4;
	add.s64 	%rd83, %rd2, %rd82;
	ld.local.f32 	%f423, [%rd83];
	abs.f32 	%f424, %f423;
	setp.equ.f32 	%p78, %f424, 0f7F800000;
	min.f32 	%f425, %f421, %f423;
	max.f32 	%f426, %f422, %f423;
	selp.f32 	%f587, %f421, %f425, %p78;
	selp.f32 	%f588, %f422, %f426, %p78;
	add.s32 	%r177, %r176, 1;
	setp.eq.s32 	%p79, %r177, %r13;
	selp.b32 	%r263, 0, %r177, %p79;
$L__BB0_109:
	and.b32  	%r178, %r74, 1;
	setp.eq.b32 	%p80, %r178, 1;
	@%p80 bra 	$L__BB0_111;
	mul.wide.s32 	%rd84, %r263, 4;
	add.s64 	%rd85, %rd2, %rd84;
	ld.local.f32 	%f427, [%rd85];
	abs.f32 	%f428, %f427;
	setp.equ.f32 	%p81, %f428, 0f7F800000;
	min.f32 	%f429, %f587, %f427;
	max.f32 	%f430, %f588, %f427;
	selp.f32 	%f587, %f587, %f429, %p81;
	selp.f32 	%f588, %f588, %f430, %p81;
$L__BB0_111:
	abs.f32 	%f432, %f587;
	setp.equ.f32 	%p82, %f432, 0f7F800000;
	abs.f32 	%f433, %f588;
	setp.equ.f32 	%p83, %f433, 0f7F800000;
	or.pred  	%p84, %p82, %p83;
	mov.f32 	%f592, 0f7FFFFFFF;
	mov.f32 	%f591, %f42;
	@%p84 bra 	$L__BB0_117;
	sub.f32 	%f89, %f588, %f587;
	setp.leu.f32 	%p85, %f89, 0f00000000;
	abs.f32 	%f435, %f571;
	setp.equ.f32 	%p86, %f435, 0f7F800000;
	or.pred  	%p87, %p85, %p86;
	@%p87 bra 	$L__BB0_114;
	sub.f32 	%f437, %f571, %f587;
	div.rn.f32 	%f438, %f437, %f89;
	mul.f32 	%f590, %f438, 0f42C80000;
	bra.uni 	$L__BB0_115;
$L__BB0_114:
	abs.f32 	%f439, %f590;
	setp.num.f32 	%p88, %f439, %f439;
	selp.f32 	%f590, %f590, 0f42480000, %p88;
$L__BB0_115:
	setp.eq.f32 	%p89, %f1, 0f00000000;
	abs.f32 	%f440, %f42;
	setp.nan.f32 	%p90, %f440, %f440;
	or.pred  	%p91, %p90, %p89;
	mov.f32 	%f591, %f590;
	mov.f32 	%f592, %f590;
	@%p91 bra 	$L__BB0_117;
	sub.f32 	%f441, %f590, %f42;
	fma.rn.f32 	%f591, %f441, %f1, %f42;
	mov.f32 	%f592, %f591;
$L__BB0_117:
	mul.wide.s32 	%rd86, %r71, 4;
	add.s64 	%rd87, %rd3, %rd86;
	st.local.f32 	[%rd87], %f592;
	setp.lt.s32 	%p92, %r256, %r13;
	selp.u32 	%r179, 1, 0, %p92;
	add.s32 	%r256, %r256, %r179;
	sub.s32 	%r180, %r255, %r256;
	rem.s32 	%r181, %r180, %r13;
	shr.s32 	%r182, %r181, 31;
	and.b32  	%r183, %r182, %r13;
	add.s32 	%r268, %r183, %r181;
	setp.eq.s32 	%p93, %r256, 0;
	mov.f32 	%f608, 0fFF800000;
	mov.f32 	%f607, 0f7F800000;
	@%p93 bra 	$L__BB0_129;
	add.s32 	%r184, %r256, -1;
	min.u32 	%r89, %r184, 127;
	add.s32 	%r90, %r89, 1;
	and.b32  	%r91, %r90, 7;
	setp.lt.u32 	%p94, %r256, 8;
	mov.f32 	%f607, 0f7F800000;
	mov.f32 	%f608, 0fFF800000;
	@%p94 bra 	$L__BB0_121;
	and.b32  	%r92, %r90, 248;
	mov.b32 	%r267, 0;
	mov.f32 	%f607, 0f7F800000;
	mov.f32 	%f608, 0fFF800000;
$L__BB0_120:
	.pragma "nounroll";
	mul.wide.s32 	%rd88, %r268, 4;
	add.s64 	%rd89, %rd3, %rd88;
	ld.local.f32 	%f449, [%rd89];
	abs.f32 	%f450, %f449;
	setp.equ.f32 	%p95, %f450, 0f7F800000;
	min.f32 	%f451, %f607, %f449;
	max.f32 	%f452, %f608, %f449;
	selp.f32 	%f453, %f607, %f451, %p95;
	selp.f32 	%f454, %f608, %f452, %p95;
	add.s32 	%r186, %r268, 1;
	setp.eq.s32 	%p96, %r186, %r13;
	selp.b32 	%r187, 0, %r186, %p96;
	mul.wide.s32 	%rd90, %r187, 4;
	add.s64 	%rd91, %rd3, %rd90;
	ld.local.f32 	%f455, [%rd91];
	abs.f32 	%f456, %f455;
	setp.equ.f32 	%p97, %f456, 0f7F800000;
	min.f32 	%f457, %f453, %f455;
	max.f32 	%f458, %f454, %f455;
	selp.f32 	%f459, %f453, %f457, %p97;
	selp.f32 	%f460, %f454, %f458, %p97;
	add.s32 	%r188, %r187, 1;
	setp.eq.s32 	%p98, %r188, %r13;
	selp.b32 	%r189, 0, %r188, %p98;
	mul.wide.s32 	%rd92, %r189, 4;
	add.s64 	%rd93, %rd3, %rd92;
	ld.local.f32 	%f461, [%rd93];
	abs.f32 	%f462, %f461;
	setp.equ.f32 	%p99, %f462, 0f7F800000;
	min.f32 	%f463, %f459, %f461;
	max.f32 	%f464, %f460, %f461;
	selp.f32 	%f465, %f459, %f463, %p99;
	selp.f32 	%f466, %f460, %f464, %p99;
	add.s32 	%r190, %r189, 1;
	setp.eq.s32 	%p100, %r190, %r13;
	selp.b32 	%r191, 0, %r190, %p100;
	mul.wide.s32 	%rd94, %r191, 4;
	add.s64 	%rd95, %rd3, %rd94;
	ld.local.f32 	%f467, [%rd95];
	abs.f32 	%f468, %f467;
	setp.equ.f32 	%p101, %f468, 0f7F800000;
	min.f32 	%f469, %f465, %f467;
	max.f32 	%f470, %f466, %f467;
	selp.f32 	%f471, %f465, %f469, %p101;
	selp.f32 	%f472, %f466, %f470, %p101;
	add.s32 	%r192, %r191, 1;
	setp.eq.s32 	%p102, %r192, %r13;
	selp.b32 	%r193, 0, %r192, %p102;
	mul.wide.s32 	%rd96, %r193, 4;
	add.s64 	%rd97, %rd3, %rd96;
	ld.local.f32 	%f473, [%rd97];
	abs.f32 	%f474, %f473;
	setp.equ.f32 	%p103, %f474, 0f7F800000;
	min.f32 	%f475, %f471, %f473;
	max.f32 	%f476, %f472, %f473;
	selp.f32 	%f477, %f471, %f475, %p103;
	selp.f32 	%f478, %f472, %f476, %p103;
	add.s32 	%r194, %r193, 1;
	setp.eq.s32 	%p104, %r194, %r13;
	selp.b32 	%r195, 0, %r194, %p104;
	mul.wide.s32 	%rd98, %r195, 4;
	add.s64 	%rd99, %rd3, %rd98;
	ld.local.f32 	%f479, [%rd99];
	abs.f32 	%f480, %f479;
	setp.equ.f32 	%p105, %f480, 0f7F800000;
	min.f32 	%f481, %f477, %f479;
	max.f32 	%f482, %f478, %f479;
	selp.f32 	%f483, %f477, %f481, %p105;
	selp.f32 	%f484, %f478, %f482, %p105;
	add.s32 	%r196, %r195, 1;
	setp.eq.s32 	%p106, %r196, %r13;
	selp.b32 	%r197, 0, %r196, %p106;
	mul.wide.s32 	%rd100, %r197, 4;
	add.s64 	%rd101, %rd3, %rd100;
	ld.local.f32 	%f485, [%rd101];
	abs.f32 	%f486, %f485;
	setp.equ.f32 	%p107, %f486, 0f7F800000;
	min.f32 	%f487, %f483, %f485;
	max.f32 	%f488, %f484, %f485;
	selp.f32 	%f489, %f483, %f487, %p107;
	selp.f32 	%f490, %f484, %f488, %p107;
	add.s32 	%r198, %r197, 1;
	setp.eq.s32 	%p108, %r198, %r13;
	selp.b32 	%r199, 0, %r198, %p108;
	mul.wide.s32 	%rd102, %r199, 4;
	add.s64 	%rd103, %rd3, %rd102;
	ld.local.f32 	%f491, [%rd103];
	abs.f32 	%f492, %f491;
	setp.equ.f32 	%p109, %f492, 0f7F800000;
	min.f32 	%f493, %f489, %f491;
	max.f32 	%f494, %f490, %f491;
	selp.f32 	%f607, %f489, %f493, %p109;
	selp.f32 	%f608, %f490, %f494, %p109;
	add.s32 	%r200, %r199, 1;
	setp.eq.s32 	%p110, %r200, %r13;
	selp.b32 	%r268, 0, %r200, %p110;
	add.s32 	%r267, %r267, 8;
	setp.ne.s32 	%p111, %r267, %r92;
	@%p111 bra 	$L__BB0_120;
$L__BB0_121:
	setp.eq.s32 	%p112, %r91, 0;
	@%p112 bra 	$L__BB0_129;
	setp.lt.u32 	%p113, %r91, 4;
	@%p113 bra 	$L__BB0_124;
	mul.wide.s32 	%rd104, %r268, 4;
	add.s64 	%rd105, %rd3, %rd104;
	ld.local.f32 	%f496, [%rd105];
	abs.f32 	%f497, %f496;
	setp.equ.f32 	%p114, %f497, 0f7F800000;
	min.f32 	%f498, %f607, %f496;
	max.f32 	%f499, %f608, %f496;
	selp.f32 	%f500, %f607, %f498, %p114;
	selp.f32 	%f501, %f608, %f499, %p114;
	add.s32 	%r201, %r268, 1;
	setp.eq.s32 	%p115, %r201, %r13;
	selp.b32 	%r202, 0, %r201, %p115;
	mul.wide.s32 	%rd106, %r202, 4;
	add.s64 	%rd107, %rd3, %rd106;
	ld.local.f32 	%f502, [%rd107];
	abs.f32 	%f503, %f502;
	setp.equ.f32 	%p116, %f503, 0f7F800000;
	min.f32 	%f504, %f500, %f502;
	max.f32 	%f505, %f501, %f502;
	selp.f32 	%f506, %f500, %f504, %p116;
	selp.f32 	%f507, %f501, %f505, %p116;
	add.s32 	%r203, %r202, 1;
	setp.eq.s32 	%p117, %r203, %r13;
	selp.b32 	%r204, 0, %r203, %p117;
	mul.wide.s32 	%rd108, %r204, 4;
	add.s64 	%rd109, %rd3, %rd108;
	ld.local.f32 	%f508, [%rd109];
	abs.f32 	%f509, %f508;
	setp.equ.f32 	%p118, %f509, 0f7F800000;
	min.f32 	%f510, %f506, %f508;
	max.f32 	%f511, %f507, %f508;
	selp.f32 	%f512, %f506, %f510, %p118;
	selp.f32 	%f513, %f507, %f511, %p118;
	add.s32 	%r205, %r204, 1;
	setp.eq.s32 	%p119, %r205, %r13;
	selp.b32 	%r206, 0, %r205, %p119;
	mul.wide.s32 	%rd110, %r206, 4;
	add.s64 	%rd111, %rd3, %rd110;
	ld.local.f32 	%f514, [%rd111];
	abs.f32 	%f515, %f514;
	setp.equ.f32 	%p120, %f515, 0f7F800000;
	min.f32 	%f516, %f512, %f514;
	max.f32 	%f517, %f513, %f514;
	selp.f32 	%f607, %f512, %f516, %p120;
	selp.f32 	%f608, %f513, %f517, %p120;
	add.s32 	%r207, %r206, 1;
	setp.eq.s32 	%p121, %r207, %r13;
	selp.b32 	%r268, 0, %r207, %p121;
$L__BB0_124:
	and.b32  	%r208, %r90, 3;
	setp.eq.s32 	%p122, %r208, 0;
	@%p122 bra 	$L__BB0_129;
	setp.eq.s32 	%p123, %r208, 1;
	@%p123 bra 	$L__BB0_127;
	mul.wide.s32 	%rd112, %r268, 4;
	add.s64 	%rd113, %rd3, %rd112;
	ld.local.f32 	%f519, [%rd113];
	abs.f32 	%f520, %f519;
	setp.equ.f32 	%p124, %f520, 0f7F800000;
	min.f32 	%f521, %f607, %f519;
	max.f32 	%f522, %f608, %f519;
	selp.f32 	%f523, %f607, %f521, %p124;
	selp.f32 	%f524, %f608, %f522, %p124;
	add.s32 	%r209, %r268, 1;
	setp.eq.s32 	%p125, %r209, %r13;
	selp.b32 	%r210, 0, %r209, %p125;
	mul.wide.s32 	%rd114, %r210, 4;
	add.s64 	%rd115, %rd3, %rd114;
	ld.local.f32 	%f525, [%rd115];
	abs.f32 	%f526, %f525;
	setp.equ.f32 	%p126, %f526, 0f7F800000;
	min.f32 	%f527, %f523, %f525;
	max.f32 	%f528, %f524, %f525;
	selp.f32 	%f607, %f523, %f527, %p126;
	selp.f32 	%f608, %f524, %f528, %p126;
	add.s32 	%r211, %r210, 1;
	setp.eq.s32 	%p127, %r211, %r13;
	selp.b32 	%r268, 0, %r211, %p127;
$L__BB0_127:
	and.b32  	%r212, %r89, 1;
	setp.eq.b32 	%p128, %r212, 1;
	@%p128 bra 	$L__BB0_129;
	mul.wide.s32 	%rd116, %r268, 4;
	add.s64 	%rd117, %rd3, %rd116;
	ld.local.f32 	%f529, [%rd117];
	abs.f32 	%f530, %f529;
	setp.equ.f32 	%p129, %f530, 0f7F800000;
	min.f32 	%f531, %f607, %f529;
	max.f32 	%f532, %f608, %f529;
	selp.f32 	%f607, %f607, %f531, %p129;
	selp.f32 	%f608, %f608, %f532, %p129;
$L__BB0_129:
	abs.f32 	%f534, %f607;
	setp.equ.f32 	%p130, %f534, 0f7F800000;
	abs.f32 	%f535, %f608;
	setp.equ.f32 	%p131, %f535, 0f7F800000;
	or.pred  	%p132, %p130, %p131;
	mov.f32 	%f610, 0f7FFFFFFF;
	mov.f32 	%f609, %f41;
	@%p132 bra 	$L__BB0_134;
	sub.f32 	%f121, %f608, %f607;
	setp.leu.f32 	%p133, %f121, 0f00000000;
	abs.f32 	%f537, %f592;
	setp.equ.f32 	%p134, %f537, 0f7F800000;
	or.pred  	%p135, %p133, %p134;
	@%p135 bra 	$L__BB0_133;
	setp.eq.f32 	%p136, %f1, 0f00000000;
	sub.f32 	%f539, %f592, %f607;
	div.rn.f32 	%f540, %f539, %f121;
	mul.f32 	%f609, %f540, 0f42C80000;
	abs.f32 	%f541, %f41;
	setp.nan.f32 	%p137, %f541, %f541;
	or.pred  	%p138, %p137, %p136;
	mov.f32 	%f610, %f609;
	@%p138 bra 	$L__BB0_134;
	sub.f32 	%f542, %f609, %f41;
	fma.rn.f32 	%f609, %f542, %f1, %f41;
	mov.f32 	%f610, %f609;
	bra.uni 	$L__BB0_134;
$L__BB0_133:
	abs.f32 	%f543, %f41;
	setp.num.f32 	%p139, %f543, %f543;
	selp.f32 	%f609, %f41, 0f42480000, %p139;
	mov.f32 	%f610, %f609;
$L__BB0_134:
	mul.wide.s32 	%rd118, %r61, 4;
	add.s64 	%rd119, %rd7, %rd118;
	st.global.f32 	[%rd119], %f610;
	setp.eq.s32 	%p140, %r255, %r118;
	@%p140 bra 	$L__BB0_135;
	bra.uni 	$L__BB0_91;
$L__BB0_135:
	add.s32 	%r237, %r237, %r11;
	setp.lt.s32 	%p171, %r237, %r120;
	@%p171 bra 	$L__BB0_2;
$L__BB0_136:
	ret;

}
	// .globl	cci_cycle_many_series_one_param_f32
.visible .entry cci_cycle_many_series_one_param_f32(
	.param .u64 .ptr .align 1 cci_cycle_many_series_one_param_f32_param_0,
	.param .u32 cci_cycle_many_series_one_param_f32_param_1,
	.param .u32 cci_cycle_many_series_one_param_f32_param_2,
	.param .u64 .ptr .align 1 cci_cycle_many_series_one_param_f32_param_3,
	.param .u32 cci_cycle_many_series_one_param_f32_param_4,
	.param .f32 cci_cycle_many_series_one_param_f32_param_5,
	.param .u64 .ptr .align 1 cci_cycle_many_series_one_param_f32_param_6
)
{
	.local .align 16 .b8 	__local_depot1[1024];
	.reg .b64 	%SP;
	.reg .b64 	%SPL;
	.reg .pred 	%p<161>;
	.reg .b16 	%rs<13>;
	.reg .b32 	%r<307>;
	.reg .b32 	%f<741>;
	.reg .b64 	%rd<159>;

	mov.u64 	%SPL, __local_depot1;
	ld.param.u64 	%rd24, [cci_cycle_many_series_one_param_f32_param_0];
	ld.param.u32 	%r135, [cci_cycle_many_series_one_param_f32_param_1];
	ld.param.u32 	%r137, [cci_cycle_many_series_one_param_f32_param_2];
	ld.param.u64 	%rd22, [cci_cycle_many_series_one_param_f32_param_3];
	ld.param.u32 	%r136, [cci_cycle_many_series_one_param_f32_param_4];
	ld.param.f32 	%f133, [cci_cycle_many_series_one_param_f32_param_5];
	ld.param.u64 	%rd23, [cci_cycle_many_series_one_param_f32_param_6];
	cvta.to.global.u64 	%rd1, %rd24;
	add.u64 	%rd2, %SPL, 0;
	add.u64 	%rd3, %SPL, 512;
	mov.u32 	%r138, %ctaid.x;
	mov.u32 	%r139, %ntid.x;
	mov.u32 	%r140, %tid.x;
	mad.lo.s32 	%r1, %r138, %r139, %r140;
	setp.ge.s32 	%p1, %r1, %r137;
	@%p1 bra 	$L__BB1_125;
	cvta.to.global.u64 	%rd4, %rd23;
	mul.wide.s32 	%rd5, %r135, %r1;
	shl.b64 	%rd27, %rd5, 2;
	add.s64 	%rd6, %rd4, %rd27;
	setp.le.s32 	%p2, %r136, %r135;
	add.s32 	%r141, %r136, -129;
	setp.gt.u32 	%p3, %r141, -129;
	and.pred  	%p4, %p2, %p3;
	@%p4 bra 	$L__BB1_15;
	setp.lt.s32 	%p152, %r135, 1;
	@%p152 bra 	$L__BB1_125;
	and.b32  	%r2, %r135, 15;
	setp.lt.u32 	%p153, %r135, 16;
	mov.b32 	%r300, 0;
	@%p153 bra 	$L__BB1_6;
	and.b32  	%r300, %r135, 2147483632;
	neg.s32 	%r257, %r300;
	add.s64 	%rd147, %rd27, %rd4;
	add.s64 	%rd155, %rd147, 32;
$L__BB1_5:
	.pragma "nounroll";
	mov.b32 	%r253, 2147483647;
	st.global.u32 	[%rd155+-32], %r253;
	st.global.u32 	[%rd155+-28], %r253;
	st.global.u32 	[%rd155+-24], %r253;
	st.global.u32 	[%rd155+-20], %r253;
	st.global.u32 	[%rd155+-16], %r253;
	st.global.u32 	[%rd155+-12], %r253;
	st.global.u32 	[%rd155+-8], %r253;
	st.global.u32 	[%rd155+-4], %r253;
	st.global.u32 	[%rd155], %r253;
	st.global.u32 	[%rd155+4], %r253;
	st.global.u32 	[%rd155+8], %r253;
	st.global.u32 	[%rd155+12], %r253;
	st.global.u32 	[%rd155+16], %r253;
	st.global.u32 	[%rd155+20], %r253;
	st.global.u32 	[%rd155+24], %r253;
	st.global.u32 	[%rd155+28], %r253;
	add.s32 	%r257, %r257, 16;
	add.s64 	%rd155, %rd155, 64;
	setp.eq.s32 	%p154, %r257, 0;
	@%p154 bra 	$L__BB1_6;
	bra.uni 	$L__BB1_5;
$L__BB1_6:
	setp.eq.s32 	%p155, %r2, 0;
	@%p155 bra 	$L__BB1_125;
	and.b32  	%r116, %r135, 7;
	setp.lt.u32 	%p156, %r2, 8;
	@%p156 bra 	$L__BB1_9;
	mul.wide.u32 	%rd148, %r300, 4;
	add.s64 	%rd149, %rd6, %rd148;
	mov.b32 	%r254, 2147483647;
	st.global.u32 	[%rd149], %r254;
	st.global.u32 	[%rd149+4], %r254;
	st.global.u32 	[%rd149+8], %r254;
	st.global.u32 	[%rd149+12], %r254;
	st.global.u32 	[%rd149+16], %r254;
	st.global.u32 	[%rd149+20], %r254;
	st.global.u32 	[%rd149+24], %r254;
	st.global.u32 	[%rd149+28], %r254;
	add.s32 	%r300, %r300, 8;
$L__BB1_9:
	setp.eq.s32 	%p157, %r116, 0;
	@%p157 bra 	$L__BB1_125;
	and.b32  	%r119, %r135, 3;
	setp.lt.u32 	%p158, %r116, 4;
	@%p158 bra 	$L__BB1_12;
	mul.wide.u32 	%rd150, %r300, 4;
	add.s64 	%rd151, %rd6, %rd150;
	mov.b32 	%r255, 2147483647;
	st.global.u32 	[%rd151], %r255;
	st.global.u32 	[%rd151+4], %r255;
	st.global.u32 	[%rd151+8], %r255;
	st.global.u32 	[%rd151+12], %r255;
	add.s32 	%r300, %r300, 4;
$L__BB1_12:
	setp.eq.s32 	%p159, %r119, 0;
	@%p159 bra 	$L__BB1_125;
	mul.wide.u32 	%rd153, %r300, 4;
	add.s64 	%rd154, %rd27, %rd153;
	add.s64 	%rd157, %rd4, %rd154;
	neg.s32 	%r302, %r119;
$L__BB1_14:
	.pragma "nounroll";
	mov.b32 	%r256, 2147483647;
	st.global.u32 	[%rd157], %r256;
	add.s64 	%rd157, %rd157, 4;
	add.s32 	%r302, %r302, 1;
	setp.eq.s32 	%p160, %r302, 0;
	@%p160 bra 	$L__BB1_125;
	bra.uni 	$L__BB1_14;
$L__BB1_15:
	cvt.rn.f32.u32 	%f134, %r136;
	rcp.rn.f32 	%f1, %f134;
	add.s32 	%r142, %r136, 1;
	shr.u32 	%r143, %r142, 1;
	cvt.rn.f32.u32 	%f135, %r143;
	add.f32 	%f136, %f135, 0f3F800000;
	mov.f32 	%f137, 0f40000000;
	div.rn.f32 	%f2, %f137, %f136;
	add.f32 	%f138, %f134, 0f3F800000;
	div.rn.f32 	%f3, %f137, %f138;
	sqrt.rn.f32 	%f139, %f134;
	cvt.rni.f32.f32 	%f140, %f139;
	cvt.rzi.s32.f32 	%r144, %f140;
	max.s32 	%r7, %r144, 1;
	cvta.to.global.u64 	%rd28, %rd22;
	mul.wide.s32 	%rd29, %r1, 4;
	add.s64 	%rd30, %rd28, %rd29;
	ld.global.nc.u32 	%r145, [%rd30];
	max.s32 	%r268, %r145, 0;
	sub.s32 	%r146, %r135, %r268;
	shl.b32 	%r147, %r136, 1;
	setp.ge.s32 	%p5, %r146, %r147;
	@%p5 bra 	$L__BB1_29;
	setp.lt.s32 	%p143, %r135, 1;
	@%p143 bra 	$L__BB1_125;
	and.b32  	%r9, %r135, 15;
	setp.lt.u32 	%p144, %r135, 16;
	mov.b32 	%r304, 0;
	@%p144 bra 	$L__BB1_20;
	and.b32  	%r304, %r135, 2147483632;
	neg.s32 	%r258, %r304;
	add.s64 	%rd138, %rd27, %rd4;
	add.s64 	%rd156, %rd138, 32;
$L__BB1_19:
	.pragma "nounroll";
	mov.b32 	%r248, 2147483647;
	st.global.u32 	[%rd156+-32], %r248;
	st.global.u32 	[%rd156+-28], %r248;
	st.global.u32 	[%rd156+-24], %r248;
	st.global.u32 	[%rd156+-20], %r248;
	st.global.u32 	[%rd156+-16], %r248;
	st.global.u32 	[%rd156+-12], %r248;
	st.global.u32 	[%rd156+-8], %r248;
	st.global.u32 	[%rd156+-4], %r248;
	st.global.u32 	[%rd156], %r248;
	st.global.u32 	[%rd156+4], %r248;
	st.global.u32 	[%rd156+8], %r248;
	st.global.u32 	[%rd156+12], %r248;
	st.global.u32 	[%rd156+16], %r248;
	st.global.u32 	[%rd156+20], %r248;
	st.global.u32 	[%rd156+24], %r248;
	st.global.u32 	[%rd156+28], %r248;
	add.s32 	%r258, %r258, 16;
	add.s64 	%rd156, %rd156, 64;
	setp.eq.s32 	%p145, %r258, 0;
	@%p145 bra 	$L__BB1_20;
	bra.uni 	$L__BB1_19;
$L__BB1_20:
	setp.eq.s32 	%p146, %r9, 0;
	@%p146 bra 	$L__BB1_125;
	and.b32  	%r126, %r135, 7;
	setp.lt.u32 	%p147, %r9, 8;
	@%p147 bra 	$L__BB1_23;
	mul.wide.u32 	%rd139, %r304, 4;
	add.s64 	%rd140, %rd6, %rd139;
	mov.b32 	%r249, 2147483647;
	st.global.u32 	[%rd140], %r249;
	st.global.u32 	[%rd140+4], %r249;
	st.global.u32 	[%rd140+8], %r249;
	st.global.u32 	[%rd140+12], %r249;
	st.global.u32 	[%rd140+16], %r249;
	st.global.u32 	[%rd140+20], %r249;
	st.global.u32 	[%rd140+24], %r249;
	st.global.u32 	[%rd140+28], %r249;
	add.s32 	%r304, %r304, 8;
$L__BB1_23:
	setp.eq.s32 	%p148, %r126, 0;
	@%p148 bra 	$L__BB1_125;
	and.b32  	%r129, %r135, 3;
	setp.lt.u32 	%p149, %r126, 4;
	@%p149 bra 	$L__BB1_26;
	mul.wide.u32 	%rd141, %r304, 4;
	add.s64 	%rd142, %rd6, %rd141;
	mov.b32 	%r250, 2147483647;
	st.global.u32 	[%rd142], %r250;
	st.global.u32 	[%rd142+4], %r250;
	st.global.u32 	[%rd142+8], %r250;
	st.global.u32 	[%rd142+12], %r250;
	add.s32 	%r304, %r304, 4;
$L__BB1_26:
	setp.eq.s32 	%p150, %r129, 0;
	@%p150 bra 	$L__BB1_125;
	mul.wide.u32 	%rd144, %r304, 4;
	add.s64 	%rd145, %rd27, %rd144;
	add.s64 	%rd158, %rd4, %rd145;
	neg.s32 	%r306, %r129;
$L__BB1_28:
	.pragma "nounroll";
	mov.b32 	%r251, 2147483647;
	st.global.u32 	[%rd158], %r251;
	add.s64 	%rd158, %rd158, 4;
	add.s32 	%r306, %r306, 1;
	setp.ne.s32 	%p151, %r306, 0;
	@%p151 bra 	$L__BB1_28;
	bra.uni 	$L__BB1_125;
$L__BB1_29:
	add.s64 	%rd13, %rd1, %rd27;
	add.s32 	%r14, %r268, %r136;
	add.s32 	%r148, %r268, 1;
	max.s32 	%r149, %r14, %r148;
	sub.s32 	%r15, %r149, %r268;
	and.b32  	%r16, %r15, 15;
	sub.s32 	%r17, %r268, %r149;
	setp.gt.u32 	%p6, %r17, -16;
	mov.f32 	%f673, 0f00000000;
	mov.u32 	%r261, %r268;
	@%p6 bra 	$L__BB1_32;
	and.b32  	%r18, %r15, -16;
	mov.b32 	%r260, 0;
	mov.f32 	%f673, 0f00000000;
	mov.u32 	%r261, %r268;
$L__BB1_31:
	.pragma "nounroll";
	mul.wide.u32 	%rd32, %r261, 4;
	add.s64 	%rd33, %rd13, %rd32;
	ld.global.nc.f32 	%f144, [%rd33];
	add.f32 	%f145, %f673, %f144;
	ld.global.nc.f32 	%f146, [%rd33+4];
	add.f32 	%f147, %f145, %f146;
	ld.global.nc.f32 	%f148, [%rd33+8];
	add.f32 	%f149, %f147, %f148;
	ld.global.nc.f32 	%f150, [%rd33+12];
	add.f32 	%f151, %f149, %f150;
	ld.global.nc.f32 	%f152, [%rd33+16];
	add.f32 	%f153, %f151, %f152;
	ld.global.nc.f32 	%f154, [%rd33+20];
	add.f32 	%f155, %f153, %f154;
	ld.global.nc.f32 	%f156, [%rd33+24];
	add.f32 	%f157, %f155, %f156;
	ld.global.nc.f32 	%f158, [%rd33+28];
	add.f32 	%f159, %f157, %f158;
	ld.global.nc.f32 	%f160, [%rd33+32];
	add.f32 	%f161, %f159, %f160;
	ld.global.nc.f32 	%f162, [%rd33+36];
	add.f32 	%f163, %f161, %f162;
	ld.global.nc.f32 	%f164, [%rd33+40];
	add.f32 	%f165, %f163, %f164;
	ld.global.nc.f32 	%f166, [%rd33+44];
	add.f32 	%f167, %f165, %f166;
	ld.global.nc.f32 	%f168, [%rd33+48];
	add.f32 	%f169, %f167, %f168;
	ld.global.nc.f32 	%f170, [%rd33+52];
	add.f32 	%f171, %f169, %f170;
	ld.global.nc.f32 	%f172, [%rd33+56];
	add.f32 	%f173, %f171, %f172;
	ld.global.nc.f32 	%f174, [%rd33+60];
	add.f32 	%f673, %f173, %f174;
	add.s32 	%r261, %r261, 16;
	add.s32 	%r260, %r260, 16;
	setp.ne.s32 	%p7, %r260, %r18;
	@%p7 bra 	$L__BB1_31;
$L__BB1_32:
	setp.eq.s32 	%p8, %r16, 0;
	@%p8 bra 	$L__BB1_41;
	and.b32  	%r24, %r15, 7;
	setp.lt.u32 	%p9, %r16, 8;
	@%p9 bra 	$L__BB1_35;
	mul.wide.u32 	%rd34, %r261, 4;
	add.s64 	%rd35, %rd13, %rd34;
	ld.global.nc.f32 	%f176, [%rd35];
	add.f32 	%f177, %f673, %f176;
	ld.global.nc.f32 	%f178, [%rd35+4];
	add.f32 	%f179, %f177, %f178;
	ld.global.nc.f32 	%f180, [%rd35+8];
	add.f32 	%f181, %f179, %f180;
	ld.global.nc.f32 	%f182, [%rd35+12];
	add.f32 	%f183, %f181, %f182;
	ld.global.nc.f32 	%f184, [%rd35+16];
	add.f32 	%f185, %f183, %f184;
	ld.global.nc.f32 	%f186, [%rd35+20];
	add.f32 	%f187, %f185, %f186;
	ld.global.nc.f32 	%f188, [%rd35+24];
	add.f32 	%f189, %f187, %f188;
	ld.global.nc.f32 	%f190, [%rd35+28];
	add.f32 	%f673, %f189, %f190;
	add.s32 	%r261, %r261, 8;
$L__BB1_35:
	setp.eq.s32 	%p10, %r24, 0;
	@%p10 bra 	$L__BB1_41;
	and.b32  	%r27, %r15, 3;
	setp.lt.u32 	%p11, %r24, 4;
	@%p11 bra 	$L__BB1_38;
	mul.wide.u32 	%rd36, %r261, 4;
	add.s64 	%rd37, %rd13, %rd36;
	ld.global.nc.f32 	%f192, [%rd37];
	add.f32 	%f193, %f673, %f192;
	ld.global.nc.f32 	%f194, [%rd37+4];
	add.f32 	%f195, %f193, %f194;
	ld.global.nc.f32 	%f196, [%rd37+8];
	add.f32 	%f197, %f195, %f196;
	ld.global.nc.f32 	%f198, [%rd37+12];
	add.f32 	%f673, %f197, %f198;
	add.s32 	%r261, %r261, 4;
$L__BB1_38:
	setp.eq.s32 	%p12, %r27, 0;
	@%p12 bra 	$L__BB1_41;
	mov.b32 	%r265, 0;
$L__BB1_40:
	.pragma "nounroll";
	mul.wide.u32 	%rd38, %r261, 4;
	add.s64 	%rd39, %rd13, %rd38;
	ld.global.nc.f32 	%f199, [%rd39];
	add.f32 	%f673, %f673, %f199;
	add.s32 	%r261, %r261, 1;
	add.s32 	%r265, %r265, 1;
	setp.ne.s32 	%p13, %r265, %r27;
	@%p13 bra 	$L__BB1_40;
$L__BB1_41:
	setp.gt.u32 	%p14, %r17, -16;
	mul.f32 	%f17, %f1, %f673;
	mov.f32 	%f682, 0f00000000;
	@%p14 bra 	$L__BB1_44;
	and.b32  	%r34, %r15, -16;
	mov.b32 	%r267, 0;
	mov.f32 	%f682, 0f00000000;
$L__BB1_43:
	.pragma "nounroll";
	mul.wide.u32 	%rd40, %r268, 4;
	add.s64 	%rd41, %rd13, %rd40;
	ld.global.nc.f32 	%f203, [%rd41];
	sub.f32 	%f204, %f203, %f17;
	abs.f32 	%f205, %f204;
	add.f32 	%f206, %f682, %f205;
	ld.global.nc.f32 	%f207, [%rd41+4];
	sub.f32 	%f208, %f207, %f17;
	abs.f32 	%f209, %f208;
	add.f32 	%f210, %f206, %f209;
	ld.global.nc.f32 	%f211, [%rd41+8];
	sub.f32 	%f212, %f211, %f17;
	abs.f32 	%f213, %f212;
	add.f32 	%f214, %f210, %f213;
	ld.global.nc.f32 	%f215, [%rd41+12];
	sub.f32 	%f216, %f215, %f17;
	abs.f32 	%f217, %f216;
	add.f32 	%f218, %f214, %f217;
	ld.global.nc.f32 	%f219, [%rd41+16];
	sub.f32 	%f220, %f219, %f17;
	abs.f32 	%f221, %f220;
	add.f32 	%f222, %f218, %f221;
	ld.global.nc.f32 	%f223, [%rd41+20];
	sub.f32 	%f224, %f223, %f17;
	abs.f32 	%f225, %f224;
	add.f32 	%f226, %f222, %f225;
	ld.global.nc.f32 	%f227, [%rd41+24];
	sub.f32 	%f228, %f227, %f17;
	abs.f32 	%f229, %f228;
	add.f32 	%f230, %f226, %f229;
	ld.global.nc.f32 	%f231, [%rd41+28];
	sub.f32 	%f232, %f231, %f17;
	abs.f32 	%f233, %f232;
	add.f32 	%f234, %f230, %f233;
	ld.global.nc.f32 	%f235, [%rd41+32];
	sub.f32 	%f236, %f235, %f17;
	abs.f32 	%f237, %f236;
	add.f32 	%f238, %f234, %f237;
	ld.global.nc.f32 	%f239, [%rd41+36];
	sub.f32 	%f240, %f239, %f17;
	abs.f32 	%f241, %f240;
	add.f32 	%f242, %f238, %f241;
	ld.global.nc.f32 	%f243, [%rd41+40];
	sub.f32 	%f244, %f243, %f17;
	abs.f32 	%f245, %f244;
	add.f32 	%f246, %f242, %f245;
	ld.global.nc.f32 	%f247, [%rd41+44];
	sub.f32 	%f248, %f247, %f17;
	abs.f32 	%f249, %f248;
	add.f32 	%f250, %f246, %f249;
	ld.global.nc.f32 	%f251, [%rd41+48];
	sub.f32 	%f252, %f251, %f17;
	abs.f32 	%f253, %f252;
	add.f32 	%f254, %f250, %f253;
	ld.global.nc.f32 	%f255, [%rd41+52];
	sub.f32 	%f256, %f255, %f17;
	abs.f32 	%f257, %f256;
	add.f32 	%f258, %f254, %f257;
	ld.global.nc.f32 	%f259, [%rd41+56];
	sub.f32 	%f260, %f259, %f17;
	abs.f32 	%f261, %f260;
	add.f32 	%f262, %f258, %f261;
	ld.global.nc.f32 	%f263, [%rd41+60];
	sub.f32 	%f264, %f263, %f17;
	abs.f32 	%f265, %f264;
	add.f32 	%f682, %f262, %f265;
	add.s32 	%r268, %r268, 16;
	add.s32 	%r267, %r267, 16;
	setp.ne.s32 	%p15, %r267, %r34;
	@%p15 bra 	$L__BB1_43;
$L__BB1_44:
	setp.eq.s32 	%p16, %r16, 0;
	@%p16 bra 	$L__BB1_53;
	and.b32  	%r40, %r15, 7;
	setp.lt.u32 	%p17, %r16, 8;
	@%p17 bra 	$L__BB1_47;
	mul.wide.u32 	%rd42, %r268, 4;
	add.s64 	%rd43, %rd13, %rd42;
	ld.global.nc.f32 	%f267, [%rd43];
	sub.f32 	%f268, %f267, %f17;
	abs.f32 	%f269, %f268;
	add.f32 	%f270, %f682, %f269;
	ld.global.nc.f32 	%f271, [%rd43+4];
	sub.f32 	%f272, %f271, %f17;
	abs.f32 	%f273, %f272;
	add.f32 	%f274, %f270, %f273;
	ld.global.nc.f32 	%f275, [%rd43+8];
	sub.f32 	%f276, %f275, %f17;
	abs.f32 	%f277, %f276;
	add.f32 	%f278, %f274, %f277;
	ld.global.nc.f32 	%f279, [%rd43+12];
	sub.f32 	%f280, %f279, %f17;
	abs.f32 	%f281, %f280;
	add.f32 	%f282, %f278, %f281;
	ld.global.nc.f32 	%f283, [%rd43+16];
	sub.f32 	%f284, %f283, %f17;
	abs.f32 	%f285, %f284;
	add.f32 	%f286, %f282, %f285;
	ld.global.nc.f32 	%f287, [%rd43+20];
	sub.f32 	%f288, %f287, %f17;
	abs.f32 	%f289, %f288;
	add.f32 	%f290, %f286, %f289;
	ld.global.nc.f32 	%f291, [%rd43+24];
	sub.f32 	%f292, %f291, %f17;
	abs.f32 	%f293, %f292;
	add.f32 	%f294, %f290, %f293;
	ld.global.nc.f32 	%f295, [%rd43+28];
	sub.f32 	%f296, %f295, %f17;
	abs.f32 	%f297, %f296;
	add.f32 	%f682, %f294, %f297;
	add.s32 	%r268, %r268, 8;
$L__BB1_47:
	setp.eq.s32 	%p18, %r40, 0;
	@%p18 bra 	$L__BB1_53;
	and.b32  	%r43, %r15, 3;
	setp.lt.u32 	%p19, %r40, 4;
	@%p19 bra 	$L__BB1_50;
	mul.wide.u32 	%rd44, %r268, 4;
	add.s64 	%rd45, %rd13, %rd44;
	ld.global.nc.f32 	%f299, [%rd45];
	sub.f32 	%f300, %f299, %f17;
	abs.f32 	%f301, %f300;
	add.f32 	%f302, %f682, %f301;
	ld.global.nc.f32 	%f303, [%rd45+4];
	sub.f32 	%f304, %f303, %f17;
	abs.f32 	%f305, %f304;
	add.f32 	%f306, %f302, %f305;
	ld.global.nc.f32 	%f307, [%rd45+8];
	sub.f32 	%f308, %f307, %f17;
	abs.f32 	%f309, %f308;
	add.f32 	%f310, %f306, %f309;
	ld.global.nc.f32 	%f311, [%rd45+12];
	sub.f32 	%f312, %f311, %f17;
	abs.f32 	%f313, %f312;
	add.f32 	%f682, %f310, %f313;
	add.s32 	%r268, %r268, 4;
$L__BB1_50:
	setp.eq.s32 	%p20, %r43, 0;
	@%p20 bra 	$L__BB1_53;
	mov.b32 	%r272, 0;
$L__BB1_52:
	.pragma "nounroll";
	mul.wide.u32 	%rd46, %r268, 4;
	add.s64 	%rd47, %rd13, %rd46;
	ld.global.nc.f32 	%f314, [%rd47];
	sub.f32 	%f315, %f314, %f17;
	abs.f32 	%f316, %f315;
	add.f32 	%f682, %f682, %f316;
	add.s32 	%r268, %r268, 1;
	add.s32 	%r272, %r272, 1;
	setp.ne.s32 	%p21, %r272, %r43;
	@%p21 bra 	$L__BB1_52;
$L__BB1_53:
	add.s32 	%r279, %r14, -1;
	setp.lt.s32 	%p22, %r14, 2;
	@%p22 bra 	$L__BB1_66;
	add.s32 	%r155, %r14, -2;
	and.b32  	%r51, %r279, 15;
	setp.lt.u32 	%p23, %r155, 15;
	mov.b32 	%r275, 0;
	@%p23 bra 	$L__BB1_57;
	and.b32  	%r275, %r279, -16;
	mov.b32 	%r273, 0;
$L__BB1_56:
	.pragma "nounroll";
	mul.wide.u32 	%rd48, %r273, 4;
	add.s64 	%rd49, %rd6, %rd48;
	mov.b32 	%r157, 2147483647;
	st.global.u32 	[%rd49], %r157;
	st.global.u32 	[%rd49+4], %r157;
	st.global.u32 	[%rd49+8], %r157;
	st.global.u32 	[%rd49+12], %r157;
	st.global.u32 	[%rd49+16], %r157;
	st.global.u32 	[%rd49+20], %r157;
	st.global.u32 	[%rd49+24], %r157;
	st.global.u32 	[%rd49+28], %r157;
	st.global.u32 	[%rd49+32], %r157;
	st.global.u32 	[%rd49+36], %r157;
	st.global.u32 	[%rd49+40], %r157;
	st.global.u32 	[%rd49+44], %r157;
	st.global.u32 	[%rd49+48], %r157;
	st.global.u32 	[%rd49+52], %r157;
	st.global.u32 	[%rd49+56], %r157;
	st.global.u32 	[%rd49+60], %r157;
	add.s32 	%r273, %r273, 16;
	setp.ne.s32 	%p24, %r273, %r275;
	@%p24 bra 	$L__BB1_56;
$L__BB1_57:
	setp.eq.s32 	%p25, %r51, 0;
	@%p25 bra 	$L__BB1_66;
	and.b32  	%r56, %r279, 7;
	setp.lt.u32 	%p26, %r51, 8;
	@%p26 bra 	$L__BB1_60;
	mul.wide.u32 	%rd50, %r275, 4;
	add.s64 	%rd51, %rd6, %rd50;
	mov.b32 	%r158, 2147483647;
	st.global.u32 	[%rd51], %r158;
	st.global.u32 	[%rd51+4], %r158;
	st.global.u32 	[%rd51+8], %r158;
	st.global.u32 	[%rd51+12], %r158;
	st.global.u32 	[%rd51+16], %r158;
	st.global.u32 	[%rd51+20], %r158;
	st.global.u32 	[%rd51+24], %r158;
	st.global.u32 	[%rd51+28], %r158;
	add.s32 	%r275, %r275, 8;
$L__BB1_60:
	setp.eq.s32 	%p27, %r56, 0;
	@%p27 bra 	$L__BB1_66;
	and.b32  	%r59, %r279, 3;
	setp.lt.u32 	%p28, %r56, 4;
	@%p28 bra 	$L__BB1_63;
	mul.wide.u32 	%rd52, %r275, 4;
	add.s64 	%rd53, %rd6, %rd52;
	mov.b32 	%r159, 2147483647;
	st.global.u32 	[%rd53], %r159;
	st.global.u32 	[%rd53+4], %r159;
	st.global.u32 	[%rd53+8], %r159;
	st.global.u32 	[%rd53+12], %r159;
	add.s32 	%r275, %r275, 4;
$L__BB1_63:
	setp.eq.s32 	%p29, %r59, 0;
	@%p29 bra 	$L__BB1_66;
	mov.b32 	%r278, 0;
$L__BB1_65:
	.pragma "nounroll";
	mul.wide.u32 	%rd54, %r275, 4;
	add.s64 	%rd55, %rd6, %rd54;
	mov.b32 	%r161, 2147483647;
	st.global.u32 	[%rd55], %r161;
	add.s32 	%r275, %r275, 1;
	add.s32 	%r278, %r278, 1;
	setp.ne.s32 	%p30, %r278, %r59;
	@%p30 bra 	$L__BB1_65;
$L__BB1_66:
	mul.f32 	%f318, %f1, %f682;
	mul.f32 	%f31, %f318, 0f3C75C28F;
	setp.eq.f32 	%p31, %f31, 0f00000000;
	mov.f32 	%f689, 0f00000000;
	@%p31 bra 	$L__BB1_68;
	mul.wide.s32 	%rd56, %r279, 4;
	add.s64 	%rd57, %rd13, %rd56;
	ld.global.nc.f32 	%f319, [%rd57];
	sub.f32 	%f320, %f319, %f17;
	div.rn.f32 	%f689, %f320, %f31;
$L__BB1_68:
	setp.gt.s32 	%p32, %r14, %r135;
	@%p32 bra 	$L__BB1_125;
	cvt.rn.f32.u32 	%f34, %r7;
	and.b32  	%r66, %r136, 15;
	and.b32  	%r67, %r136, 7;
	and.b32  	%r68, %r136, 240;
	and.b32  	%r69, %r136, 3;
	cvt.u16.u32 	%rs5, %r136;
	shr.u16 	%rs6, %rs5, 4;
	and.b16  	%rs7, %rs6, 15;
	mul.wide.u16 	%r163, %rs7, 16;
	neg.s32 	%r70, %r163;
	add.s64 	%rd59, %rd27, %rd1;
	add.s64 	%rd14, %rd59, 32;
	mov.f32 	%f702, 0f00000000;
	mov.b16 	%rs12, 0;
	mov.f32 	%f739, 0f7FFFFFFF;
	mov.b32 	%r280, 0;
	mov.u32 	%r281, %r280;
	mov.f32 	%f721, %f739;
	mov.f32 	%f720, %f739;
	mov.u32 	%r288, %r280;
	mov.f32 	%f690, %f689;
	mov.f32 	%f701, %f739;
$L__BB1_70:
	mov.f32 	%f36, %f721;
	mov.f32 	%f35, %f739;
	mov.u32 	%r71, %r279;
	add.s32 	%r165, %r136, -1;
	setp.lt.u32 	%p33, %r165, 15;
	mul.wide.s32 	%rd60, %r71, 4;
	add.s64 	%rd61, %rd13, %rd60;
	ld.global.nc.f32 	%f43, [%rd61];
	sub.s32 	%r166, %r71, %r136;
	mul.wide.s32 	%rd62, %r166, 4;
	add.s64 	%rd63, %rd13, %rd62;
	ld.global.nc.f32 	%f325, [%rd63];
	sub.f32 	%f326, %f673, %f325;
	add.f32 	%f673, %f43, %f326;
	mul.f32 	%f45, %f1, %f673;
	add.s32 	%r279, %r71, 1;
	sub.s32 	%r76, %r279, %r136;
	mov.f32 	%f699, 0f00000000;
	mov.b32 	%r286, 0;
	@%p33 bra 	$L__BB1_73;
	mov.f32 	%f699, 0f00000000;
	mov.u32 	%r283, %r76;
	mov.u32 	%r284, %r70;
$L__BB1_72:
	.pragma "nounroll";
	mul.wide.s32 	%rd64, %r283, 4;
	add.s64 	%rd65, %rd14, %rd64;
	ld.global.nc.f32 	%f328, [%rd65+-32];
	sub.f32 	%f329, %f328, %f45;
	abs.f32 	%f330, %f329;
	add.f32 	%f331, %f699, %f330;
	ld.global.nc.f32 	%f332, [%rd65+-28];
	sub.f32 	%f333, %f332, %f45;
	abs.f32 	%f334, %f333;
	add.f32 	%f335, %f331, %f334;
	ld.global.nc.f32 	%f336, [%rd65+-24];
	sub.f32 	%f337, %f336, %f45;
	abs.f32 	%f338, %f337;
	add.f32 	%f339, %f335, %f338;
	ld.global.nc.f32 	%f340, [%rd65+-20];
	sub.f32 	%f341, %f340, %f45;
	abs.f32 	%f342, %f341;
	add.f32 	%f343, %f339, %f342;
	ld.global.nc.f32 	%f344, [%rd65+-16];
	sub.f32 	%f345, %f344, %f45;
	abs.f32 	%f346, %f345;
	add.f32 	%f347, %f343, %f346;
	ld.global.nc.f32 	%f348, [%rd65+-12];
	sub.f32 	%f349, %f348, %f45;
	abs.f32 	%f350, %f349;
	add.f32 	%f351, %f347, %f350;
	ld.global.nc.f32 	%f352, [%rd65+-8];
	sub.f32 	%f353, %f352, %f45;
	abs.f32 	%f354, %f353;
	add.f32 	%f355, %f351, %f354;
	ld.global.nc.f32 	%f356, [%rd65+-4];
	sub.f32 	%f357, %f356, %f45;
	abs.f32 	%f358, %f357;
	add.f32 	%f359, %f355, %f358;
	ld.global.nc.f32 	%f360, [%rd65];
	sub.f32 	%f361, %f360, %f45;
	abs.f32 	%f362, %f361;
	add.f32 	%f363, %f359, %f362;
	ld.global.nc.f32 	%f364, [%rd65+4];
	sub.f32 	%f365, %f364, %f45;
	abs.f32 	%f366, %f365;
	add.f32 	%f367, %f363, %f366;
	ld.global.nc.f32 	%f368, [%rd65+8];
	sub.f32 	%f369, %f368, %f45;
	abs.f32 	%f370, %f369;
	add.f32 	%f371, %f367, %f370;
	ld.global.nc.f32 	%f372, [%rd65+12];
	sub.f32 	%f373, %f372, %f45;
	abs.f32 	%f374, %f373;
	add.f32 	%f375, %f371, %f374;
	ld.global.nc.f32 	%f376, [%rd65+16];
	sub.f32 	%f377, %f376, %f45;
	abs.f32 	%f378, %f377;
	add.f32 	%f379, %f375, %f378;
	ld.global.nc.f32 	%f380, [%rd65+20];
	sub.f32 	%f381, %f380, %f45;
	abs.f32 	%f382, %f381;
	add.f32 	%f383, %f379, %f382;
	ld.global.nc.f32 	%f384, [%rd65+24];
	sub.f32 	%f385, %f384, %f45;
	abs.f32 	%f386, %f385;
	add.f32 	%f387, %f383, %f386;
	ld.global.nc.f32 	%f388, [%rd65+28];
	sub.f32 	%f389, %f388, %f45;
	abs.f32 	%f390, %f389;
	add.f32 	%f699, %f387, %f390;
	add.s32 	%r284, %r284, 16;
	add.s32 	%r283, %r283, 16;
	setp.ne.s32 	%p34, %r284, 0;
	mov.u32 	%r286, %r68;
	@%p34 bra 	$L__BB1_72;
$L__BB1_73:
	setp.eq.s32 	%p35, %r66, 0;
	@%p35 bra 	$L__BB1_83;
	add.s32 	%r167, %r66, -1;
	setp.lt.u32 	%p36, %r167, 7;
	@%p36 bra 	$L__BB1_76;
	add.s32 	%r168, %r76, %r286;
	mul.wide.s32 	%rd66, %r168, 4;
	add.s64 	%rd67, %rd13, %rd66;
	ld.global.nc.f32 	%f392, [%rd67];
	sub.f32 	%f393, %f392, %f45;
	abs.f32 	%f394, %f393;
	add.f32 	%f395, %f699, %f394;
	ld.global.nc.f32 	%f396, [%rd67+4];
	sub.f32 	%f397, %f396, %f45;
	abs.f32 	%f398, %f397;
	add.f32 	%f399, %f395, %f398;
	ld.global.nc.f32 	%f400, [%rd67+8];
	sub.f32 	%f401, %f400, %f45;
	abs.f32 	%f402, %f401;
	add.f32 	%f403, %f399, %f402;
	ld.global.nc.f32 	%f404, [%rd67+12];
	sub.f32 	%f405, %f404, %f45;
	abs.f32 	%f406, %f405;
	add.f32 	%f407, %f403, %f406;
	ld.global.nc.f32 	%f408, [%rd67+16];
	sub.f32 	%f409, %f408, %f45;
	abs.f32 	%f410, %f409;
	add.f32 	%f411, %f407, %f410;
	ld.global.nc.f32 	%f412, [%rd67+20];
	sub.f32 	%f413, %f412, %f45;
	abs.f32 	%f414, %f413;
	add.f32 	%f415, %f411, %f414;
	ld.global.nc.f32 	%f416, [%rd67+24];
	sub.f32 	%f417, %f416, %f45;
	abs.f32 	%f418, %f417;
	add.f32 	%f419, %f415, %f418;
	ld.global.nc.f32 	%f420, [%rd67+28];
	sub.f32 	%f421, %f420, %f45;
	abs.f32 	%f422, %f421;
	add.f32 	%f699, %f419, %f422;
	add.s32 	%r286, %r286, 8;
$L__BB1_76:
	setp.eq.s32 	%p37, %r67, 0;
	@%p37 bra 	$L__BB1_83;
	add.s32 	%r169, %r67, -1;
	setp.lt.u32 	%p38, %r169, 3;
	@%p38 bra 	$L__BB1_79;
	add.s32 	%r170, %r76, %r286;
	mul.wide.s32 	%rd68, %r170, 4;
	add.s64 	%rd69, %rd13, %rd68;
	ld.global.nc.f32 	%f424, [%rd69];
	sub.f32 	%f425, %f424, %f45;
	abs.f32 	%f426, %f425;
	add.f32 	%f427, %f699, %f426;
	ld.global.nc.f32 	%f428, [%rd69+4];
	sub.f32 	%f429, %f428, %f45;
	abs.f32 	%f430, %f429;
	add.f32 	%f431, %f427, %f430;
	ld.global.nc.f32 	%f432, [%rd69+8];
	sub.f32 	%f433, %f432, %f45;
	abs.f32 	%f434, %f433;
	add.f32 	%f435, %f431, %f434;
	ld.global.nc.f32 	%f436, [%rd69+12];
	sub.f32 	%f437, %f436, %f45;
	abs.f32 	%f438, %f437;
	add.f32 	%f699, %f435, %f438;
	add.s32 	%r286, %r286, 4;
$L__BB1_79:
	setp.eq.s32 	%p39, %r69, 0;
	@%p39 bra 	$L__BB1_83;
	setp.eq.s32 	%p40, %r69, 1;
	add.s32 	%r171, %r76, %r286;
	mul.wide.s32 	%rd70, %r171, 4;
	add.s64 	%rd15, %rd13, %rd70;
	ld.global.nc.f32 	%f439, [%rd15];
	sub.f32 	%f440, %f439, %f45;
	abs.f32 	%f441, %f440;
	add.f32 	%f699, %f699, %f441;
	@%p40 bra 	$L__BB1_83;
	setp.eq.s32 	%p41, %r69, 2;
	ld.global.nc.f32 	%f442, [%rd15+4];
	sub.f32 	%f443, %f442, %f45;
	abs.f32 	%f444, %f443;
	add.f32 	%f699, %f699, %f444;
	@%p41 bra 	$L__BB1_83;
	ld.global.nc.f32 	%f445, [%rd15+8];
	sub.f32 	%f446, %f445, %f45;
	abs.f32 	%f447, %f446;
	add.f32 	%f699, %f699, %f447;
$L__BB1_83:
	mul.f32 	%f449, %f1, %f699;
	mul.f32 	%f60, %f449, 0f3C75C28F;
	setp.eq.f32 	%p42, %f60, 0f00000000;
	mov.f32 	%f700, 0f00000000;
	@%p42 bra 	$L__BB1_85;
	sub.f32 	%f450, %f43, %f45;
	div.rn.f32 	%f700, %f450, %f60;
$L__BB1_85:
	mul.f32 	%f451, %f2, %f700;
	mov.f32 	%f452, 0f3F800000;
	sub.f32 	%f453, %f452, %f2;
	fma.rn.f32 	%f689, %f453, %f689, %f451;
	mul.f32 	%f454, %f3, %f700;
	sub.f32 	%f455, %f452, %f3;
	fma.rn.f32 	%f690, %f455, %f690, %f454;
	add.f32 	%f456, %f689, %f689;
	sub.f32 	%f65, %f456, %f690;
	and.b16  	%rs8, %rs12, 255;
	setp.ne.s16 	%p43, %rs8, 0;
	@%p43 bra 	$L__BB1_88;
	abs.f32 	%f459, %f65;
	setp.equ.f32 	%p44, %f459, 0f7F800000;
	mov.b16 	%rs12, 0;
	@%p44 bra 	$L__BB1_89;
	add.f32 	%f702, %f702, %f65;
	add.s32 	%r288, %r288, 1;
	setp.ge.s32 	%p45, %r288, %r7;
	div.rn.f32 	%f460, %f702, %f34;
	selp.f32 	%f701, %f460, %f701, %p45;
	selp.u16 	%rs12, 1, 0, %p45;
	bra.uni 	$L__BB1_89;
$L__BB1_88:
	add.s32 	%r172, %r7, -1;
	cvt.rn.f32.u32 	%f457, %r172;
	fma.rn.f32 	%f458, %f701, %f457, %f65;
	div.rn.f32 	%f701, %f458, %f34;
	mov.b16 	%rs12, 1;
$L__BB1_89:
	rem.s32 	%r88, %r71, %r136;
	mul.wide.s32 	%rd71, %r88, 4;
	add.s64 	%rd72, %rd2, %rd71;
	st.local.f32 	[%rd72], %f701;
	setp.lt.s32 	%p46, %r281, %r136;
	selp.u32 	%r173, 1, 0, %p46;
	add.s32 	%r281, %r281, %r173;
	sub.s32 	%r174, %r279, %r281;
	rem.s32 	%r175, %r174, %r136;
	shr.s32 	%r176, %r175, 31;
	and.b32  	%r177, %r176, %r136;
	add.s32 	%r291, %r177, %r175;
	setp.eq.s32 	%p47, %r281, 0;
	mov.f32 	%f718, 0fFF800000;
	mov.f32 	%f717, 0f7F800000;
	@%p47 bra 	$L__BB1_101;
	add.s32 	%r178, %r281, -1;
	min.u32 	%r91, %r178, 127;
	add.s32 	%r92, %r91, 1;
	setp.lt.u32 	%p48, %r281, 8;
	mov.f32 	%f717, 0f7F800000;
	mov.f32 	%f718, 0fFF800000;
	@%p48 bra 	$L__BB1_93;
	mov.b32 	%r290, 0;
	mov.f32 	%f717, 0f7F800000;
	mov.f32 	%f718, 0fFF800000;
$L__BB1_92:
	.pragma "nounroll";
	mul.wide.s32 	%rd73, %r291, 4;
	add.s64 	%rd74, %rd2, %rd73;
	ld.local.f32 	%f468, [%rd74];
	abs.f32 	%f469, %f468;
	setp.equ.f32 	%p49, %f469, 0f7F800000;
	min.f32 	%f470, %f717, %f468;
	max.f32 	%f471, %f718, %f468;
	selp.f32 	%f472, %f717, %f470, %p49;
	selp.f32 	%f473, %f718, %f471, %p49;
	add.s32 	%r180, %r291, 1;
	setp.eq.s32 	%p50, %r180, %r136;
	selp.b32 	%r181, 0, %r180, %p50;
	mul.wide.s32 	%rd75, %r181, 4;
	add.s64 	%rd76, %rd2, %rd75;
	ld.local.f32 	%f474, [%rd76];
	abs.f32 	%f475, %f474;
	setp.equ.f32 	%p51, %f475, 0f7F800000;
	min.f32 	%f476, %f472, %f474;
	max.f32 	%f477, %f473, %f474;
	selp.f32 	%f478, %f472, %f476, %p51;
	selp.f32 	%f479, %f473, %f477, %p51;
	add.s32 	%r182, %r181, 1;
	setp.eq.s32 	%p52, %r182, %r136;
	selp.b32 	%r183, 0, %r182, %p52;
	mul.wide.s32 	%rd77, %r183, 4;
	add.s64 	%rd78, %rd2, %rd77;
	ld.local.f32 	%f480, [%rd78];
	abs.f32 	%f481, %f480;
	setp.equ.f32 	%p53, %f481, 0f7F800000;
	min.f32 	%f482, %f478, %f480;
	max.f32 	%f483, %f479, %f480;
	selp.f32 	%f484, %f478, %f482, %p53;
	selp.f32 	%f485, %f479, %f483, %p53;
	add.s32 	%r184, %r183, 1;
	setp.eq.s32 	%p54, %r184, %r136;
	selp.b32 	%r185, 0, %r184, %p54;
	mul.wide.s32 	%rd79, %r185, 4;
	add.s64 	%rd80, %rd2, %rd79;
	ld.local.f32 	%f486, [%rd80];
	abs.f32 	%f487, %f486;
	setp.equ.f32 	%p55, %f487, 0f7F800000;
	min.f32 	%f488, %f484, %f486;
	max.f32 	%f489, %f485, %f486;
	selp.f32 	%f490, %f484, %f488, %p55;
	selp.f32 	%f491, %f485, %f489, %p55;
	add.s32 	%r186, %r185, 1;
	setp.eq.s32 	%p56, %r186, %r136;
	selp.b32 	%r187, 0, %r186, %p56;
	mul.wide.s32 	%rd81, %r187, 4;
	add.s64 	%rd82, %rd2, %rd81;
	ld.local.f32 	%f492, [%rd82];
	abs.f32 	%f493, %f492;
	setp.equ.f32 	%p57, %f493, 0f7F800000;
	min.f32 	%f494, %f490, %f492;
	max.f32 	%f495, %f491, %f492;
	selp.f32 	%f496, %f490, %f494, %p57;
	selp.f32 	%f497, %f491, %f495, %p57;
	add.s32 	%r188, %r187, 1;
	setp.eq.s32 	%p58, %r188, %r136;
	selp.b32 	%r189, 0, %r188, %p58;
	mul.wide.s32 	%rd83, %r189, 4;
	add.s64 	%rd84, %rd2, %rd83;
	ld.local.f32 	%f498, [%rd84];
	abs.f32 	%f499, %f498;
	setp.equ.f32 	%p59, %f499, 0f7F800000;
	min.f32 	%f500, %f496, %f498;
	max.f32 	%f501, %f497, %f498;
	selp.f32 	%f502, %f496, %f500, %p59;
	selp.f32 	%f503, %f497, %f501, %p59;
	add.s32 	%r190, %r189, 1;
	setp.eq.s32 	%p60, %r190, %r136;
	selp.b32 	%r191, 0, %r190, %p60;
	mul.wide.s32 	%rd85, %r191, 4;
	add.s64 	%rd86, %rd2, %rd85;
	ld.local.f32 	%f504, [%rd86];
	abs.f32 	%f505, %f504;
	setp.equ.f32 	%p61, %f505, 0f7F800000;
	min.f32 	%f506, %f502, %f504;
	max.f32 	%f507, %f503, %f504;
	selp.f32 	%f508, %f502, %f506, %p61;
	selp.f32 	%f509, %f503, %f507, %p61;
	add.s32 	%r192, %r191, 1;
	setp.eq.s32 	%p62, %r192, %r136;
	selp.b32 	%r193, 0, %r192, %p62;
	mul.wide.s32 	%rd87, %r193, 4;
	add.s64 	%rd88, %rd2, %rd87;
	ld.local.f32 	%f510, [%rd88];
	abs.f32 	%f511, %f510;
	setp.equ.f32 	%p63, %f511, 0f7F800000;
	min.f32 	%f512, %f508, %f510;
	max.f32 	%f513, %f509, %f510;
	selp.f32 	%f717, %f508, %f512, %p63;
	selp.f32 	%f718, %f509, %f513, %p63;
	add.s32 	%r194, %r193, 1;
	setp.eq.s32 	%p64, %r194, %r136;
	selp.b32 	%r291, 0, %r194, %p64;
	add.s32 	%r290, %r290, 8;
	and.b32  	%r195, %r92, 248;
	setp.ne.s32 	%p65, %r290, %r195;
	@%p65 bra 	$L__BB1_92;
$L__BB1_93:
	and.b32  	%r196, %r92, 7;
	setp.eq.s32 	%p66, %r196, 0;
	@%p66 bra 	$L__BB1_101;
	and.b32  	%r197, %r92, 7;
	setp.lt.u32 	%p67, %r197, 4;
	@%p67 bra 	$L__BB1_96;
	mul.wide.s32 	%rd89, %r291, 4;
	add.s64 	%rd90, %rd2, %rd89;
	ld.local.f32 	%f515, [%rd90];
	abs.f32 	%f516, %f515;
	setp.equ.f32 	%p68, %f516, 0f7F800000;
	min.f32 	%f517, %f717, %f515;
	max.f32 	%f518, %f718, %f515;
	selp.f32 	%f519, %f717, %f517, %p68;
	selp.f32 	%f520, %f718, %f518, %p68;
	add.s32 	%r198, %r291, 1;
	setp.eq.s32 	%p69, %r198, %r136;
	selp.b32 	%r199, 0, %r198, %p69;
	mul.wide.s32 	%rd91, %r199, 4;
	add.s64 	%rd92, %rd2, %rd91;
	ld.local.f32 	%f521, [%rd92];
	abs.f32 	%f522, %f521;
	setp.equ.f32 	%p70, %f522, 0f7F800000;
	min.f32 	%f523, %f519, %f521;
	max.f32 	%f524, %f520, %f521;
	selp.f32 	%f525, %f519, %f523, %p70;
	selp.f32 	%f526, %f520, %f524, %p70;
	add.s32 	%r200, %r199, 1;
	setp.eq.s32 	%p71, %r200, %r136;
	selp.b32 	%r201, 0, %r200, %p71;
	mul.wide.s32 	%rd93, %r201, 4;
	add.s64 	%rd94, %rd2, %rd93;
	ld.local.f32 	%f527, [%rd94];
	abs.f32 	%f528, %f527;
	setp.equ.f32 	%p72, %f528, 0f7F800000;
	min.f32 	%f529, %f525, %f527;
	max.f32 	%f530, %f526, %f527;
	selp.f32 	%f531, %f525, %f529, %p72;
	selp.f32 	%f532, %f526, %f530, %p72;
	add.s32 	%r202, %r201, 1;
	setp.eq.s32 	%p73, %r202, %r136;
	selp.b32 	%r203, 0, %r202, %p73;
	mul.wide.s32 	%rd95, %r203, 4;
	add.s64 	%rd96, %rd2, %rd95;
	ld.local.f32 	%f533, [%rd96];
	abs.f32 	%f534, %f533;
	setp.equ.f32 	%p74, %f534, 0f7F800000;
	min.f32 	%f535, %f531, %f533;
	max.f32 	%f536, %f532, %f533;
	selp.f32 	%f717, %f531, %f535, %p74;
	selp.f32 	%f718, %f532, %f536, %p74;
	add.s32 	%r204, %r203, 1;
	setp.eq.s32 	%p75, %r204, %r136;
	selp.b32 	%r291, 0, %r204, %p75;
$L__BB1_96:
	and.b32  	%r205, %r92, 3;
	setp.eq.s32 	%p76, %r205, 0;
	@%p76 bra 	$L__BB1_101;
	setp.eq.s32 	%p77, %r205, 1;
	@%p77 bra 	$L__BB1_99;
	mul.wide.s32 	%rd97, %r291, 4;
	add.s64 	%rd98, %rd2, %rd97;
	ld.local.f32 	%f538, [%rd98];
	abs.f32 	%f539, %f538;
	setp.equ.f32 	%p78, %f539, 0f7F800000;
	min.f32 	%f540, %f717, %f538;
	max.f32 	%f541, %f718, %f538;
	selp.f32 	%f542, %f717, %f540, %p78;
	selp.f32 	%f543, %f718, %f541, %p78;
	add.s32 	%r206, %r291, 1;
	setp.eq.s32 	%p79, %r206, %r136;
	selp.b32 	%r207, 0, %r206, %p79;
	mul.wide.s32 	%rd99, %r207, 4;
	add.s64 	%rd100, %rd2, %rd99;
	ld.local.f32 	%f544, [%rd100];
	abs.f32 	%f545, %f544;
	setp.equ.f32 	%p80, %f545, 0f7F800000;
	min.f32 	%f546, %f542, %f544;
	max.f32 	%f547, %f543, %f544;
	selp.f32 	%f717, %f542, %f546, %p80;
	selp.f32 	%f718, %f543, %f547, %p80;
	add.s32 	%r208, %r207, 1;
	setp.eq.s32 	%p81, %r208, %r136;
	selp.b32 	%r291, 0, %r208, %p81;
$L__BB1_99:
	and.b32  	%r209, %r91, 1;
	setp.eq.b32 	%p82, %r209, 1;
	@%p82 bra 	$L__BB1_101;
	mul.wide.s32 	%rd101, %r291, 4;
	add.s64 	%rd102, %rd2, %rd101;
	ld.local.f32 	%f548, [%rd102];
	abs.f32 	%f549, %f548;
	setp.equ.f32 	%p83, %f549, 0f7F800000;
	min.f32 	%f550, %f717, %f548;
	max.f32 	%f551, %f718, %f548;
	selp.f32 	%f717, %f717, %f550, %p83;
	selp.f32 	%f718, %f718, %f551, %p83;
$L__BB1_101:
	abs.f32 	%f553, %f717;
	setp.equ.f32 	%p84, %f553, 0f7F800000;
	abs.f32 	%f554, %f718;
	setp.equ.f32 	%p85, %f554, 0f7F800000;
	or.pred  	%p86, %p84, %p85;
	mov.f32 	%f722, 0f7FFFFFFF;
	mov.f32 	%f721, %f36;
	@%p86 bra 	$L__BB1_107;
	sub.f32 	%f95, %f718, %f717;
	setp.leu.f32 	%p87, %f95, 0f00000000;
	abs.f32 	%f556, %f701;
	setp.equ.f32 	%p88, %f556, 0f7F800000;
	or.pred  	%p89, %p87, %p88;
	@%p89 bra 	$L__BB1_104;
	sub.f32 	%f558, %f701, %f717;
	div.rn.f32 	%f559, %f558, %f95;
	mul.f32 	%f720, %f559, 0f42C80000;
	bra.uni 	$L__BB1_105;
$L__BB1_104:
	abs.f32 	%f560, %f720;
	setp.num.f32 	%p90, %f560, %f560;
	selp.f32 	%f720, %f720, 0f42480000, %p90;
$L__BB1_105:
	setp.eq.f32 	%p91, %f133, 0f00000000;
	abs.f32 	%f561, %f36;
	setp.nan.f32 	%p92, %f561, %f561;
	or.pred  	%p93, %p91, %p92;
	mov.f32 	%f721, %f720;
	mov.f32 	%f722, %f720;
	@%p93 bra 	$L__BB1_107;
	sub.f32 	%f562, %f720, %f36;
	fma.rn.f32 	%f721, %f562, %f133, %f36;
	mov.f32 	%f722, %f721;
$L__BB1_107:
	mul.wide.s32 	%rd103, %r88, 4;
	add.s64 	%rd104, %rd3, %rd103;
	st.local.f32 	[%rd104], %f722;
	setp.lt.s32 	%p94, %r280, %r136;
	selp.u32 	%r210, 1, 0, %p94;
	add.s32 	%r280, %r280, %r210;
	sub.s32 	%r211, %r279, %r280;
	rem.s32 	%r212, %r211, %r136;
	shr.s32 	%r213, %r212, 31;
	and.b32  	%r214, %r213, %r136;
	add.s32 	%r296, %r214, %r212;
	setp.eq.s32 	%p95, %r280, 0;
	mov.f32 	%f738, 0fFF800000;
	mov.f32 	%f737, 0f7F800000;
	@%p95 bra 	$L__BB1_119;
	add.s32 	%r215, %r280, -1;
	min.u32 	%r104, %r215, 127;
	add.s32 	%r105, %r104, 1;
	setp.lt.u32 	%p96, %r280, 8;
	mov.f32 	%f737, 0f7F800000;
	mov.f32 	%f738, 0fFF800000;
	@%p96 bra 	$L__BB1_111;
	mov.b32 	%r295, 0;
	mov.f32 	%f737, 0f7F800000;
	mov.f32 	%f738, 0fFF800000;
$L__BB1_110:
	.pragma "nounroll";
	mul.wide.s32 	%rd105, %r296, 4;
	add.s64 	%rd106, %rd3, %rd105;
	ld.local.f32 	%f570, [%rd106];
	abs.f32 	%f571, %f570;
	setp.equ.f32 	%p97, %f571, 0f7F800000;
	min.f32 	%f572, %f737, %f570;
	max.f32 	%f573, %f738, %f570;
	selp.f32 	%f574, %f737, %f572, %p97;
	selp.f32 	%f575, %f738, %f573, %p97;
	add.s32 	%r217, %r296, 1;
	setp.eq.s32 	%p98, %r217, %r136;
	selp.b32 	%r218, 0, %r217, %p98;
	mul.wide.s32 	%rd107, %r218, 4;
	add.s64 	%rd108, %rd3, %rd107;
	ld.local.f32 	%f576, [%rd108];
	abs.f32 	%f577, %f576;
	setp.equ.f32 	%p99, %f577, 0f7F800000;
	min.f32 	%f578, %f574, %f576;
	max.f32 	%f579, %f575, %f576;
	selp.f32 	%f580, %f574, %f578, %p99;
	selp.f32 	%f581, %f575, %f579, %p99;
	add.s32 	%r219, %r218, 1;
	setp.eq.s32 	%p100, %r219, %r136;
	selp.b32 	%r220, 0, %r219, %p100;
	mul.wide.s32 	%rd109, %r220, 4;
	add.s64 	%rd110, %rd3, %rd109;
	ld.local.f32 	%f582, [%rd110];
	abs.f32 	%f583, %f582;
	setp.equ.f32 	%p101, %f583, 0f7F800000;
	min.f32 	%f584, %f580, %f582;
	max.f32 	%f585, %f581, %f582;
	selp.f32 	%f586, %f580, %f584, %p101;
	selp.f32 	%f587, %f581, %f585, %p101;
	add.s32 	%r221, %r220, 1;
	setp.eq.s32 	%p102, %r221, %r136;
	selp.b32 	%r222, 0, %r221, %p102;
	mul.wide.s32 	%rd111, %r222, 4;
	add.s64 	%rd112, %rd3, %rd111;
	ld.local.f32 	%f588, [%rd112];
	abs.f32 	%f589, %f588;
	setp.equ.f32 	%p103, %f589, 0f7F800000;
	min.f32 	%f590, %f586, %f588;
	max.f32 	%f591, %f587, %f588;
	selp.f32 	%f592, %f586, %f590, %p103;
	selp.f32 	%f593, %f587, %f591, %p103;
	add.s32 	%r223, %r222, 1;
	setp.eq.s32 	%p104, %r223, %r136;
	selp.b32 	%r224, 0, %r223, %p104;
	mul.wide.s32 	%rd113, %r224, 4;
	add.s64 	%rd114, %rd3, %rd113;
	ld.local.f32 	%f594, [%rd114];
	abs.f32 	%f595, %f594;
	setp.equ.f32 	%p105, %f595, 0f7F800000;
	min.f32 	%f596, %f592, %f594;
	max.f32 	%f597, %f593, %f594;
	selp.f32 	%f598, %f592, %f596, %p105;
	selp.f32 	%f599, %f593, %f597, %p105;
	add.s32 	%r225, %r224, 1;
	setp.eq.s32 	%p106, %r225, %r136;
	selp.b32 	%r226, 0, %r225, %p106;
	mul.wide.s32 	%rd115, %r226, 4;
	add.s64 	%rd116, %rd3, %rd115;
	ld.local.f32 	%f600, [%rd116];
	abs.f32 	%f601, %f600;
	setp.equ.f32 	%p107, %f601, 0f7F800000;
	min.f32 	%f602, %f598, %f600;
	max.f32 	%f603, %f599, %f600;
	selp.f32 	%f604, %f598, %f602, %p107;
	selp.f32 	%f605, %f599, %f603, %p107;
	add.s32 	%r227, %r226, 1;
	setp.eq.s32 	%p108, %r227, %r136;
	selp.b32 	%r228, 0, %r227, %p108;
	mul.wide.s32 	%rd117, %r228, 4;
	add.s64 	%rd118, %rd3, %rd117;
	ld.local.f32 	%f606, [%rd118];
	abs.f32 	%f607, %f606;
	setp.equ.f32 	%p109, %f607, 0f7F800000;
	min.f32 	%f608, %f604, %f606;
	max.f32 	%f609, %f605, %f606;
	selp.f32 	%f610, %f604, %f608, %p109;
	selp.f32 	%f611, %f605, %f609, %p109;
	add.s32 	%r229, %r228, 1;
	setp.eq.s32 	%p110, %r229, %r136;
	selp.b32 	%r230, 0, %r229, %p110;
	mul.wide.s32 	%rd119, %r230, 4;
	add.s64 	%rd120, %rd3, %rd119;
	ld.local.f32 	%f612, [%rd120];
	abs.f32 	%f613, %f612;
	setp.equ.f32 	%p111, %f613, 0f7F800000;
	min.f32 	%f614, %f610, %f612;
	max.f32 	%f615, %f611, %f612;
	selp.f32 	%f737, %f610, %f614, %p111;
	selp.f32 	%f738, %f611, %f615, %p111;
	add.s32 	%r231, %r230, 1;
	setp.eq.s32 	%p112, %r231, %r136;
	selp.b32 	%r296, 0, %r231, %p112;
	add.s32 	%r295, %r295, 8;
	and.b32  	%r232, %r105, 248;
	setp.ne.s32 	%p113, %r295, %r232;
	@%p113 bra 	$L__BB1_110;
$L__BB1_111:
	and.b32  	%r233, %r105, 7;
	setp.eq.s32 	%p114, %r233, 0;
	@%p114 bra 	$L__BB1_119;
	and.b32  	%r234, %r105, 7;
	setp.lt.u32 	%p115, %r234, 4;
	@%p115 bra 	$L__BB1_114;
	mul.wide.s32 	%rd121, %r296, 4;
	add.s64 	%rd122, %rd3, %rd121;
	ld.local.f32 	%f617, [%rd122];
	abs.f32 	%f618, %f617;
	setp.equ.f32 	%p116, %f618, 0f7F800000;
	min.f32 	%f619, %f737, %f617;
	max.f32 	%f620, %f738, %f617;
	selp.f32 	%f621, %f737, %f619, %p116;
	selp.f32 	%f622, %f738, %f620, %p116;
	add.s32 	%r235, %r296, 1;
	setp.eq.s32 	%p117, %r235, %r136;
	selp.b32 	%r236, 0, %r235, %p117;
	mul.wide.s32 	%rd123, %r236, 4;
	add.s64 	%rd124, %rd3, %rd123;
	ld.local.f32 	%f623, [%rd124];
	abs.f32 	%f624, %f623;
	setp.equ.f32 	%p118, %f624, 0f7F800000;
	min.f32 	%f625, %f621, %f623;
	max.f32 	%f626, %f622, %f623;
	selp.f32 	%f627, %f621, %f625, %p118;
	selp.f32 	%f628, %f622, %f626, %p118;
	add.s32 	%r237, %r236, 1;
	setp.eq.s32 	%p119, %r237, %r136;
	selp.b32 	%r238, 0, %r237, %p119;
	mul.wide.s32 	%rd125, %r238, 4;
	add.s64 	%rd126, %rd3, %rd125;
	ld.local.f32 	%f629, [%rd126];
	abs.f32 	%f630, %f629;
	setp.equ.f32 	%p120, %f630, 0f7F800000;
	min.f32 	%f631, %f627, %f629;
	max.f32 	%f632, %f628, %f629;
	selp.f32 	%f633, %f627, %f631, %p120;
	selp.f32 	%f634, %f628, %f632, %p120;
	add.s32 	%r239, %r238, 1;
	setp.eq.s32 	%p121, %r239, %r136;
	selp.b32 	%r240, 0, %r239, %p121;
	mul.wide.s32 	%rd127, %r240, 4;
	add.s64 	%rd128, %rd3, %rd127;
	ld.local.f32 	%f635, [%rd128];
	abs.f32 	%f636, %f635;
	setp.equ.f32 	%p122, %f636, 0f7F800000;
	min.f32 	%f637, %f633, %f635;
	max.f32 	%f638, %f634, %f635;
	selp.f32 	%f737, %f633, %f637, %p122;
	selp.f32 	%f738, %f634, %f638, %p122;
	add.s32 	%r241, %r240, 1;
	setp.eq.s32 	%p123, %r241, %r136;
	selp.b32 	%r296, 0, %r241, %p123;
$L__BB1_114:
	and.b32  	%r242, %r105, 3;
	setp.eq.s32 	%p124, %r242, 0;
	@%p124 bra 	$L__BB1_119;
	setp.eq.s32 	%p125, %r242, 1;
	@%p125 bra 	$L__BB1_117;
	mul.wide.s32 	%rd129, %r296, 4;
	add.s64 	%rd130, %rd3, %rd129;
	ld.local.f32 	%f640, [%rd130];
	abs.f32 	%f641, %f640;
	setp.equ.f32 	%p126, %f641, 0f7F800000;
	min.f32 	%f642, %f737, %f640;
	max.f32 	%f643, %f738, %f640;
	selp.f32 	%f644, %f737, %f642, %p126;
	selp.f32 	%f645, %f738, %f643, %p126;
	add.s32 	%r243, %r296, 1;
	setp.eq.s32 	%p127, %r243, %r136;
	selp.b32 	%r244, 0, %r243, %p127;
	mul.wide.s32 	%rd131, %r244, 4;
	add.s64 	%rd132, %rd3, %rd131;
	ld.local.f32 	%f646, [%rd132];
	abs.f32 	%f647, %f646;
	setp.equ.f32 	%p128, %f647, 0f7F800000;
	min.f32 	%f648, %f644, %f646;
	max.f32 	%f649, %f645, %f646;
	selp.f32 	%f737, %f644, %f648, %p128;
	selp.f32 	%f738, %f645, %f649, %p128;
	add.s32 	%r245, %r244, 1;
	setp.eq.s32 	%p129, %r245, %r136;
	selp.b32 	%r296, 0, %r245, %p129;
$L__BB1_117:
	and.b32  	%r246, %r104, 1;
	setp.eq.b32 	%p130, %r246, 1;
	@%p130 bra 	$L__BB1_119;
	mul.wide.s32 	%rd133, %r296, 4;
	add.s64 	%rd134, %rd3, %rd133;
	ld.local.f32 	%f650, [%rd134];
	abs.f32 	%f651, %f650;
	setp.equ.f32 	%p131, %f651, 0f7F800000;
	min.f32 	%f652, %f737, %f650;
	max.f32 	%f653, %f738, %f650;
	selp.f32 	%f737, %f737, %f652, %p131;
	selp.f32 	%f738, %f738, %f653, %p131;
$L__BB1_119:
	abs.f32 	%f655, %f737;
	setp.equ.f32 	%p132, %f655, 0f7F800000;
	abs.f32 	%f656, %f738;
	setp.equ.f32 	%p133, %f656, 0f7F800000;
	or.pred  	%p134, %p132, %p133;
	mov.f32 	%f740, 0f7FFFFFFF;
	mov.f32 	%f739, %f35;
	@%p134 bra 	$L__BB1_124;
	sub.f32 	%f127, %f738, %f737;
	setp.leu.f32 	%p135, %f127, 0f00000000;
	abs.f32 	%f658, %f722;
	setp.equ.f32 	%p136, %f658, 0f7F800000;
	or.pred  	%p137, %p135, %p136;
	@%p137 bra 	$L__BB1_123;
	setp.eq.f32 	%p138, %f133, 0f00000000;
	sub.f32 	%f660, %f722, %f737;
	div.rn.f32 	%f661, %f660, %f127;
	mul.f32 	%f739, %f661, 0f42C80000;
	abs.f32 	%f662, %f35;
	setp.nan.f32 	%p139, %f662, %f662;
	or.pred  	%p140, %p138, %p139;
	mov.f32 	%f740, %f739;
	@%p140 bra 	$L__BB1_124;
	sub.f32 	%f663, %f739, %f35;
	fma.rn.f32 	%f739, %f663, %f133, %f35;
	mov.f32 	%f740, %f739;
	bra.uni 	$L__BB1_124;
$L__BB1_123:
	abs.f32 	%f664, %f35;
	setp.num.f32 	%p141, %f664, %f664;
	selp.f32 	%f739, %f35, 0f42480000, %p141;
	mov.f32 	%f740, %f739;
$L__BB1_124:
	mul.wide.s32 	%rd135, %r71, 4;
	add.s64 	%rd136, %rd6, %rd135;
	st.global.f32 	[%rd136], %f740;
	setp.eq.s32 	%p142, %r279, %r135;
	@%p142 bra 	$L__BB1_125;
	bra.uni 	$L__BB1_70;
$L__BB1_125:
	ret;

}


// ===== COMPILED SASS (sm_100) =====

	.target	sm_100

	.elftype	@"ET_EXEC"


//--------------------- .note.nv.tkinfo           --------------------------
	.section	.note.nv.tkinfo,"",@"SHT_NOTE"
	.sectionflags	@"SHF_NOTE_NV_TKINFO"
	.tkinfo
        /*0018*/ 	.word	0x00000002
        /*0030*/ 	.string	""
        /*0030*/ 	.string	"ptxas"
        /*0030*/ 	.string	"Cuda compilation tools, release 13.0, V13.0.88"
        /*0030*/ 	.string	"Build cuda_13.0.r13.0/compiler.36424714_0"
        /*0030*/ 	.string	"-arch sm_100 -m 64 "



//--------------------- .note.nv.cuinfo           --------------------------
	.section	.note.nv.cuinfo,"",@"SHT_NOTE"
	.sectionflags	@"SHF_NOTE_NV_CUINFO"
        /*0018*/ 	.short	0x0002
        /*001a*/ 	.short	0x0064
        /*001c*/ 	.short	0x0082
	.zero		2


//--------------------- .nv.info                  --------------------------
	.section	.nv.info,"",@"SHT_CUDA_INFO"
	.align	4


	//----- nvinfo : EIATTR_REGCOUNT
	.align		4
        /*0000*/ 	.byte	0x04, 0x2f
        /*0002*/ 	.short	(.L_1 - .L_0)
	.align		4
.L_0:
        /*0004*/ 	.word	index@(cci_cycle_batch_f32)
        /*0008*/ 	.word	0x00000030


	//----- nvinfo : EIATTR_FRAME_SIZE
	.align		4
.L_1:
        /*000c*/ 	.byte	0x04, 0x11
        /*000e*/ 	.short	(.L_3 - .L_2)
	.align		4
.L_2:
        /*0010*/ 	.word	index@($__internal_5_$__cuda_sm3x_div_rn_noftz_f32_slowpath)
        /*0014*/ 	.word	0x00000400


	//----- nvinfo : EIATTR_FRAME_SIZE
	.align		4
.L_3:
        /*0018*/ 	.byte	0x04, 0x11
        /*001a*/ 	.short	(.L_5 - .L_4)
	.align		4
.L_4:
        /*001c*/ 	.word	index@($__internal_4_$__cuda_sm20_sqrt_rn_f32_slowpath)
        /*0020*/ 	.word	0x00000400


	//----- nvinfo : EIATTR_FRAME_SIZE
	.align		4
.L_5:
        /*0024*/ 	.byte	0x04, 0x11
        /*0026*/ 	.short	(.L_7 - .L_6)
	.align		4
.L_6:
        /*0028*/ 	.word	index@($__internal_3_$__cuda_sm20_rcp_rn_f32_slowpath)
        /*002c*/ 	.word	0x00000400


	//----- nvinfo : EIATTR_FRAME_SIZE
	.align		4
.L_7:
        /*0030*/ 	.byte	0x04, 0x11
        /*0032*/ 	.short	(.L_9 - .L_8)
	.align		4
.L_8:
        /*0034*/ 	.word	index@(cci_cycle_batch_f32)
        /*0038*/ 	.word	0x00000400


	//----- nvinfo : EIATTR_REGCOUNT
	.align		4
.L_9:
        /*003c*/ 	.byte	0x04, 0x2f
        /*003e*/ 	.short	(.L_11 - .L_10)
	.align		4
.L_10:
        /*0040*/ 	.word	index@(cci_cycle_many_series_one_param_f32)
        /*0044*/ 	.word	0x00000030


	//----- nvinfo : EIATTR_FRAME_SIZE
	.align		4
.L_11:
        /*0048*/ 	.byte	0x04, 0x11
        /*004a*/ 	.short	(.L_13 - .L_12)
	.align		4
.L_12:
        /*004c*/ 	.word	index@($__internal_2_$__cuda_sm3x_div_rn_noftz_f32_slowpath)
        /*0050*/ 	.word	0x00000400


	//----- nvinfo : EIATTR_FRAME_SIZE
	.align		4
.L_13:
        /*0054*/ 	.byte	0x04, 0x11
        /*0056*/ 	.short	(.L_15 - .L_14)
	.align		4
.L_14:
        /*0058*/ 	.word	index@($__internal_1_$__cuda_sm20_sqrt_rn_f32_slowpath)
        /*005c*/ 	.word	0x00000400


	//----- nvinfo : EIATTR_FRAME_SIZE
	.align		4
.L_15:
        /*0060*/ 	.byte	0x04, 0x11
        /*0062*/ 	.short	(.L_17 - .L_16)
	.align		4
.L_16:
        /*0064*/ 	.word	index@($__internal_0_$__cuda_sm20_rcp_rn_f32_slowpath)
        /*0068*/ 	.word	0x00000400


	//----- nvinfo : EIATTR_FRAME_SIZE
	.align		4
.L_17:
        /*006c*/ 	.byte	0x04, 0x11
        /*006e*/ 	.short	(.L_19 - .L_18)
	.align		4
.L_18:
        /*0070*/ 	.word	index@(cci_cycle_many_series_one_param_f32)
        /*0074*/ 	.word	0x00000400


	//----- nvinfo : EIATTR_MIN_STACK_SIZE
	.align		4
.L_19:
        /*0078*/ 	.byte	0x04, 0x12
        /*007a*/ 	.short	(.L_21 - .L_20)
	.align		4
.L_20:
        /*007c*/ 	.word	index@(cci_cycle_many_series_one_param_f32)
        /*0080*/ 	.word	0x00000400


	//----- nvinfo : EIATTR_MIN_STACK_SIZE
	.align		4
.L_21:
        /*0084*/ 	.byte	0x04, 0x12
        /*0086*/ 	.short	(.L_23 - .L_22)
	.align		4
.L_22:
        /*0088*/ 	.word	index@(cci_cycle_batch_f32)
        /*008c*/ 	.word	0x00000400
.L_23:


//--------------------- .nv.compat                --------------------------
	.section	.nv.compat,"",@"SHT_CUDA_COMPAT_INFO"
	.align	4
        /*0000*/ 	.byte	0x02, 0x09, 0x00, 0x00, 0x02, 0x02, 0x01, 0x00, 0x02, 0x05, 0x05, 0x00, 0x03, 0x07, 0x01, 0x01
        /*0010*/ 	.byte	0x02, 0x03, 0x00, 0x00, 0x02, 0x06, 0x01, 0x00, 0x04, 0x0b, 0x08, 0x00, 0x01, 0x00, 0x00, 0x00
        /*0020*/ 	.byte	0x00, 0x00, 0x00, 0x00


//--------------------- .nv.info.cci_cycle_many_series_one_param_f32 --------------------------
	.section	.nv.info.cci_cycle_many_series_one_param_f32,"",@"SHT_CUDA_INFO"
	.sectionflags	@""
	.align	4


	//----- nvinfo : EIATTR_CUDA_API_VERSION
	.align		4
        /*0000*/ 	.byte	0x04, 0x37
        /*0002*/ 	.short	(.L_25 - .L_24)
.L_24:
        /*0004*/ 	.word	0x00000082


	//----- nvinfo : EIATTR_KPARAM_INFO
	.align		4
.L_25:
        /*0008*/ 	.byte	0x04, 0x17
        /*000a*/ 	.short	(.L_27 - .L_26)
.L_26:
        /*000c*/ 	.word	0x00000000
        /*0010*/ 	.short	0x0006
        /*0012*/ 	.short	0x0020
        /*0014*/ 	.byte	0x00, 0xf5, 0x21, 0x00


	//----- nvinfo : EIATTR_KPARAM_INFO
	.align		4
.L_27:
        /*0018*/ 	.byte	0x04, 0x17
        /*001a*/ 	.short	(.L_29 - .L_28)
.L_28:
        /*001c*/ 	.word	0x00000000
        /*0020*/ 	.short	0x0005
        /*0022*/ 	.short	0x001c
        /*0024*/ 	.byte	0x00, 0xf0, 0x11, 0x00


	//----- nvinfo : EIATTR_KPARAM_INFO
	.align		4
.L_29:
        /*0028*/ 	.byte	0x04, 0x17
        /*002a*/ 	.short	(.L_31 - .L_30)
.L_30:
        /*002c*/ 	.word	0x00000000
        /*0030*/ 	.short	0x0004
        /*0032*/ 	.short	0x0018
        /*0034*/ 	.byte	0x00, 0xf0, 0x11, 0x00


	//----- nvinfo : EIATTR_KPARAM_INFO
	.align		4
.L_31:
        /*0038*/ 	.byte	0x04, 0x17
        /*003a*/ 	.short	(.L_33 - .L_32)
.L_32:
        /*003c*/ 	.word	0x00000000
        /*0040*/ 	.short	0x0003
        /*0042*/ 	.short	0x0010
        /*0044*/ 	.byte	0x00, 0xf5, 0x21, 0x00


	//----- nvinfo : EIATTR_KPARAM_INFO
	.align		4
.L_33:
        /*0048*/ 	.byte	0x04, 0x17
        /*004a*/ 	.short	(.L_35 - .L_34)
.L_34:
        /*004c*/ 	.word	0x00000000
        /*0050*/ 	.short	0x0002
        /*0052*/ 	.short	0x000c
        /*0054*/ 	.byte	0x00, 0xf0, 0x11, 0x00


	//----- nvinfo : EIATTR_KPARAM_INFO
	.align		4
.L_35:
        /*0058*/ 	.byte	0x04, 0x17
        /*005a*/ 	.short	(.L_37 - .L_36)
.L_36:
        /*005c*/ 	.word	0x00000000
        /*0060*/ 	.short	0x0001
        /*0062*/ 	.short	0x0008
        /*0064*/ 	.byte	0x00, 0xf0, 0x11, 0x00


	//----- nvinfo : EIATTR_KPARAM_INFO
	.align		4
.L_37:
        /*0068*/ 	.byte	0x04, 0x17
        /*006a*/ 	.short	(.L_39 - .L_38)
.L_38:
        /*006c*/ 	.word	0x00000000
        /*0070*/ 	.short	0x0000
        /*0072*/ 	.short	0x0000
        /*0074*/ 	.byte	0x00, 0xf5, 0x21, 0x00


	//----- nvinfo : EIATTR_SPARSE_MMA_MASK
	.align		4
.L_39:
        /*0078*/ 	.byte	0x03, 0x50
        /*007a*/ 	.short	0x0000


	//----- nvinfo : EIATTR_MAXREG_COUNT
	.align		4
        /*007c*/ 	.byte	0x03, 0x1b
        /*007e*/ 	.short	0x00ff


	//----- nvinfo : EIATTR_MERCURY_ISA_VERSION
	.align		4
        /*0080*/ 	.byte	0x03, 0x5f
        /*0082*/ 	.short	0x0101


	//----- nvinfo : EIATTR_VRC_CTA_INIT_COUNT
	.align		4
        /*0084*/ 	.byte	0x02, 0x4a
	.zero		1
	.zero		1


	//----- nvinfo : EIATTR_EXIT_INSTR_OFFSETS
	.align		4
        /*0088*/ 	.byte	0x04, 0x1c
        /*008a*/ 	.short	(.L_41 - .L_40)


	//   ....[0]....
.L_40:
        /*008c*/ 	.word	0x00000090


	//   ....[1]....
        /*0090*/ 	.word	0x00000180


	//   ....[2]....
        /*0094*/ 	.word	0x000003a0


	//   ....[3]....
        /*0098*/ 	.word	0x000004b0


	//   ....[4]....
        /*009c*/ 	.word	0x00000570


	//   ....[5]....
        /*00a0*/ 	.word	0x00000640


	//   ....[6]....
        /*00a4*/ 	.word	0x00000af0


	//   ....[7]....
        /*00a8*/ 	.word	0x00000d10


	//   ....[8]....
        /*00ac*/ 	.word	0x00000e20


	//   ....[9]....
        /*00b0*/ 	.word	0x00000ee0


	//   ....[10]....
        /*00b4*/ 	.word	0x00000ff0


	//   ....[11]....
        /*00b8*/ 	.word	0x00002510


	//   ....[12]....
        /*00bc*/ 	.word	0x00005100


	//----- nvinfo : EIATTR_CRS_STACK_SIZE
	.align		4
.L_41:
        /*00c0*/ 	.byte	0x04, 0x1e
        /*00c2*/ 	.short	(.L_43 - .L_42)
.L_42:
        /*00c4*/ 	.word	0x00000000


	//----- nvinfo : EIATTR_CBANK_PARAM_SIZE
	.align		4
.L_43:
        /*00c8*/ 	.byte	0x03, 0x19
        /*00ca*/ 	.short	0x0028


	//----- nvinfo : EIATTR_PARAM_CBANK
	.align		4
        /*00cc*/ 	.byte	0x04, 0x0a
        /*00ce*/ 	.short	(.L_45 - .L_44)
	.align		4
.L_44:
        /*00d0*/ 	.word	index@(.nv.constant0.cci_cycle_many_series_one_param_f32)
        /*00d4*/ 	.short	0x0380
        /*00d6*/ 	.short	0x0028


	//----- nvinfo : EIATTR_SW_WAR
	.align		4
.L_45:
        /*00d8*/ 	.byte	0x04, 0x36
        /*00da*/ 	.short	(.L_47 - .L_46)
.L_46:
        /*00dc*/ 	.word	0x00000008
.L_47:


//--------------------- .nv.info.cci_cycle_batch_f32 --------------------------
	.section	.nv.info.cci_cycle_batch_f32,"",@"SHT_CUDA_INFO"
	.sectionflags	@""
	.align	4


	//----- nvinfo : EIATTR_CUDA_API_VERSION
	.align		4
        /*0000*/ 	.byte	0x04, 0x37
        /*0002*/ 	.short	(.L_49 - .L_48)
.L_48:
        /*0004*/ 	.word	0x00000082


	//----- nvinfo : EIATTR_KPARAM_INFO
	.align		4
.L_49:
        /*0008*/ 	.byte	0x04, 0x17
        /*000a*/ 	.short	(.L_51 - .L_50)
.L_50:
        /*000c*/ 	.word	0x00000000
        /*0010*/ 	.short	0x0006
        /*0012*/ 	.short	0x0028
        /*0014*/ 	.byte	0x00, 0xf5, 0x21, 0x00


	//----- nvinfo : EIATTR_KPARAM_INFO
	.align		4
.L_51:
        /*0018*/ 	.byte	0x04, 0x17
        /*001a*/ 	.short	(.L_53 - .L_52)
.L_52:
        /*001c*/ 	.word	0x00000000
        /*0020*/ 	.short	0x0005
        /*0022*/ 	.short	0x0020
        /*0024*/ 	.byte	0x00, 0xf5, 0x21, 0x00


	//----- nvinfo : EIATTR_KPARAM_INFO
	.align		4
.L_53:
        /*0028*/ 	.byte	0x04, 0x17
        /*002a*/ 	.short	(.L_55 - .L_54)
.L_54:
        /*002c*/ 	.word	0x00000000
        /*0030*/ 	.short	0x0004
        /*0032*/ 	.short	0x0018
        /*0034*/ 	.byte	0x00, 0xf5, 0x21, 0x00


	//----- nvinfo : EIATTR_KPARAM_INFO
	.align		4
.L_55:
        /*0038*/ 	.byte	0x04, 0x17
        /*003a*/ 	.short	(.L_57 - .L_56)
.L_56:
        /*003c*/ 	.word	0x00000000
        /*0040*/ 	.short	0x0003
        /*0042*/ 	.short	0x0010
        /*0044*/ 	.byte	0x00, 0xf0, 0x11, 0x00


	//----- nvinfo : EIATTR_KPARAM_INFO
	.align		4
.L_57:
        /*0048*/ 	.byte	0x04, 0x17
        /*004a*/ 	.short	(.L_59 - .L_58)
.L_58:
        /*004c*/ 	.word	0x00000000
        /*0050*/ 	.short	0x0002
        /*0052*/ 	.short	0x000c
        /*0054*/ 	.byte	0x00, 0xf0, 0x11, 0x00


	//----- nvinfo : EIATTR_KPARAM_INFO
	.align		4
.L_59:
        /*0058*/ 	.byte	0x04, 0x17
        /*005a*/ 	.short	(.L_61 - .L_60)
.L_60:
        /*005c*/ 	.word	0x00000000
        /*0060*/ 	.short	0x0001
        /*0062*/ 	.short	0x0008
        /*0064*/ 	.byte	0x00, 0xf0, 0x11, 0x00


	//----- nvinfo : EIATTR_KPARAM_INFO
	.align		4
.L_61:
        /*0068*/ 	.byte	0x04, 0x17
        /*006a*/ 	.short	(.L_63 - .L_62)
.L_62:
        /*006c*/ 	.word	0x00000000
        /*0070*/ 	.short	0x0000
        /*0072*/ 	.short	0x0000
        /*0074*/ 	.byte	0x00, 0xf5, 0x21, 0x00


	//----- nvinfo : EIATTR_SPARSE_MMA_MASK
	.align		4
.L_63:
        /*0078*/ 	.byte	0x03, 0x50
        /*007a*/ 	.short	0x0000


	//----- nvinfo : EIATTR_MAXREG_COUNT
	.align		4
        /*007c*/ 	.byte	0x03, 0x1b
        /*007e*/ 	.short	0x00ff


	//----- nvinfo : EIATTR_MERCURY_ISA_VERSION
	.align		4
        /*0080*/ 	.byte	0x03, 0x5f
        /*0082*/ 	.short	0x0101


	//----- nvinfo : EIATTR_VRC_CTA_INIT_COUNT
	.align		4
        /*0084*/ 	.byte	0x02, 0x4a
	.zero		1
	.zero		1


	//----- nvinfo : EIATTR_EXIT_INSTR_OFFSETS
	.align		4
        /*0088*/ 	.byte	0x04, 0x1c
        /*008a*/ 	.short	(.L_65 - .L_64)


	//   ....[0]....
.L_64:
        /*008c*/ 	.word	0x000000b0


	//   ....[1]....
        /*0090*/ 	.word	0x00004e30


	//----- nvinfo : EIATTR_CRS_STACK_SIZE
	.align		4
.L_65:
        /*0094*/ 	.byte	0x04, 0x1e
        /*0096*/ 	.short	(.L_67 - .L_66)
.L_66:
        /*0098*/ 	.word	0x00000000


	//----- nvinfo : EIATTR_CBANK_PARAM_SIZE
	.align		4
.L_67:
        /*009c*/ 	.byte	0x03, 0x19
        /*009e*/ 	.short	0x0030


	//----- nvinfo : EIATTR_PARAM_CBANK
	.align		4
        /*00a0*/ 	.byte	0x04, 0x0a
        /*00a2*/ 	.short	(.L_69 - .L_68)
	.align		4
.L_68:
        /*00a4*/ 	.word	index@(.nv.constant0.cci_cycle_batch_f32)
        /*00a8*/ 	.short	0x0380
        /*00aa*/ 	.short	0x0030


	//----- nvinfo : EIATTR_SW_WAR
	.align		4
.L_69:
        /*00ac*/ 	.byte	0x04, 0x36
        /*00ae*/ 	.short	(.L_71 - .L_70)
.L_70:
        /*00b0*/ 	.word	0x00000008
.L_71:


//--------------------- .nv.callgraph             --------------------------
	.section	.nv.callgraph,"",@"SHT_CUDA_CALLGRAPH"
	.align	4
	.sectionentsize	8
	.align		4
        /*0000*/ 	.word	0x00000000
	.align		4
        /*0004*/ 	.word	0xffffffff
	.align		4
        /*0008*/ 	.word	0x00000000
	.align		4
        /*000c*/ 	.word	0xfffffffe
	.align		4
        /*0010*/ 	.word	0x00000000
	.align		4
        /*0014*/ 	.word	0xfffffffd
	.align		4
        /*0018*/ 	.word	0x00000000
	.align		4
        /*001c*/ 	.word	0xfffffffc


//--------------------- .text.cci_cycle_many_series_one_param_f32 --------------------------
	.section	.text.cci_cycle_many_series_one_param_f32,"ax",@progbits
	.align	128
        .global         cci_cycle_many_series_one_param_f32
        .type           cci_cycle_many_series_one_param_f32,@function
        .size           cci_cycle_many_series_one_param_f32,(.L_x_216 - cci_cycle_many_series_one_param_f32)
        .other          cci_cycle_many_series_one_param_f32,@"STO_CUDA_ENTRY STV_DEFAULT"
cci_cycle_many_series_one_param_f32:
.text.cci_cycle_many_series_one_param_f32:
[----:B------:R-:W0:Y:S01]  /*0000*/  LDC R1, c[0x0][0x37c] ;  /* 0x0000df00ff017b82 */ /* 0x000e220000000800 */
[----:B------:R-:W1:Y:S07]  /*0010*/  S2R R0, SR_TID.X ;  /* 0x0000000000007919 */ /* 0x000e6e0000002100 */
[----:B------:R-:W1:Y:S01]  /*0020*/  S2UR UR4, SR_CTAID.X ;  /* 0x00000000000479c3 */ /* 0x000e620000002500 */
[----:B------:R-:W2:Y:S01]  /*0030*/  LDCU UR5, c[0x0][0x38c] ;  /* 0x00007180ff0577ac */ /* 0x000ea20008000800 */
[----:B0-----:R-:W-:-:S05]  /*0040*/  VIADD R1, R1, 0xfffffc00 ;  /* 0xfffffc0001017836 */ /* 0x001fca0000000000 */
[----:B------:R-:W-:Y:S01]  /*0050*/  R2UR UR13, R1 ;  /* 0x00000000010d72ca */ /* 0x000fe200000e0000 */
[----:B------:R-:W1:Y:S02]  /*0060*/  LDC R5, c[0x0][0x360] ;  /* 0x0000d800ff057b82 */ /* 0x000e640000000800 */
[----:B-1----:R-:W-:-:S05]  /*0070*/  IMAD R5, R5, UR4, R0 ;  /* 0x0000000405057c24 */ /* 0x002fca000f8e0200 */
[----:B--2---:R-:W-:-:S13]  /*0080*/  ISETP.GE.AND P0, PT, R5, UR5, PT ;  /* 0x0000000505007c0c */ /* 0x004fda000bf06270 */
[----:B------:R-:W-:Y:S05]  /*0090*/  @P0 EXIT ;  /* 0x000000000000094d */ /* 0x000fea0003800000 */
[----:B------:R-:W0:Y:S01]  /*00a0*/  LDC R3, c[0x0][0x398] ;  /* 0x0000e600ff037b82 */ /* 0x000e220000000800 */
[----:B------:R-:W1:Y:S01]  /*00b0*/  LDCU.64 UR4, c[0x0][0x3a0] ;  /* 0x00007400ff0477ac */ /* 0x000e620008000a00 */
[----:B------:R-:W2:Y:S06]  /*00c0*/  LDCU.64 UR8, c[0x0][0x358] ;  /* 0x00006b00ff0877ac */ /* 0x000eac0008000a00 */
[----:B------:R-:W3:Y:S01]  /*00d0*/  LDC R0, c[0x0][0x388] ;  /* 0x0000e200ff007b82 */ /* 0x000ee20000000800 */
[----:B0-----:R-:W-:-:S05]  /*00e0*/  VIADD R2, R3, 0xffffff7f ;  /* 0xffffff7f03027836 */ /* 0x001fca0000000000 */
[----:B------:R-:W-:Y:S01]  /*00f0*/  ISETP.GT.U32.AND P0, PT, R2, -0x81, PT ;  /* 0xffffff7f0200780c */ /* 0x000fe20003f04070 */
[-C--:B---3--:R-:W-:Y:S01]  /*0100*/  IMAD.WIDE R6, R5, R0.reuse, RZ ;  /* 0x0000000005067225 */ /* 0x088fe200078e02ff */
[----:B------:R-:W-:-:S03]  /*0110*/  ISETP.LE.AND P2, PT, R3, R0, PT ;  /* 0x000000000300720c */ /* 0x000fc60003f43270 */
[C---:B------:R-:W-:Y:S01]  /*0120*/  IMAD.SHL.U32 R8, R6.reuse, 0x4, RZ ;  /* 0x0000000406087824 */ /* 0x040fe200078e00ff */
[----:B------:R-:W-:-:S04]  /*0130*/  SHF.L.U64.HI R9, R6, 0x2, R7 ;  /* 0x0000000206097819 */ /* 0x000fc80000010207 */
[----:B-1----:R-:W-:-:S04]  /*0140*/  IADD3 R20, P1, PT, R8, UR4, RZ ;  /* 0x0000000408147c10 */ /* 0x002fc8000ff3e0ff */
[----:B------:R-:W-:Y:S01]  /*0150*/  IADD3.X R21, PT, PT, R9, UR5, RZ, P1, !PT ;  /* 0x0000000509157c10 */ /* 0x000fe20008ffe4ff */
[----:B--2---:R-:W-:Y:S08]  /*0160*/  @P0 BRA P2, `(.L_x_0) ;  /* 0x0000000400400947 */ /* 0x004ff00001000000 */
[----:B------:R-:W-:-:S13]  /*0170*/  ISETP.GE.AND P0, PT, R0, 0x1, PT ;  /* 0x000000010000780c */ /* 0x000fda0003f06270 */
[----:B------:R-:W-:Y:S05]  /*0180*/  @!P0 EXIT ;  /* 0x000000000000894d */ /* 0x000fea0003800000 */
[C---:B------:R-:W-:Y:S01]  /*0190*/  ISETP.GE.U32.AND P0, PT, R0.reuse, 0x10, PT ;  /* 0x000000100000780c */ /* 0x040fe20003f06070 */
[----:B------:R-:W-:Y:S01]  /*01a0*/  HFMA2 R5, -RZ, RZ, 0, 0 ;  /* 0x00000000ff057431 */ /* 0x000fe200000001ff */
[----:B------:R-:W-:-:S04]  /*01b0*/  LOP3.LUT R6, R0, 0xf, RZ, 0xc0, !PT ;  /* 0x0000000f00067812 */ /* 0x000fc800078ec0ff */
[----:B------:R-:W-:-:S07]  /*01c0*/  ISETP.NE.AND P1, PT, R6, RZ, PT ;  /* 0x000000ff0600720c */ /* 0x000fce0003f25270 */
[----:B------:R-:W-:Y:S06]  /*01d0*/  @!P0 BRA `(.L_x_1) ;  /* 0x0000000000708947 */ /* 0x000fec0003800000 */
[----:B------:R-:W-:Y:S01]  /*01e0*/  IADD3 R4, P0, PT, R20, 0x20, RZ ;  /* 0x0000002014047810 */ /* 0x000fe20007f1e0ff */
[----:B------:R-:W-:Y:S01]  /*01f0*/  IMAD.MOV.U32 R11, RZ, RZ, 0x7fffffff ;  /* 0x7fffffffff0b7424 */ /* 0x000fe200078e00ff */
[----:B------:R-:W-:-:S03]  /*0200*/  LOP3.LUT R5, R0, 0x7ffffff0, RZ, 0xc0, !PT ;  /* 0x7ffffff000057812 */ /* 0x000fc600078ec0ff */
[----:B------:R-:W-:Y:S02]  /*0210*/  IMAD.X R7, RZ, RZ, R21, P0 ;  /* 0x000000ffff077224 */ /* 0x000fe400000e0615 */
[----:B------:R-:W-:-:S07]  /*0220*/  IMAD.MOV R0, RZ, RZ, -R5 ;  /* 0x000000ffff007224 */ /* 0x000fce00078e0a05 */
.L_x_2:
[----:B0-----:R-:W-:Y:S01]  /*0230*/  MOV R2, R4 ;  /* 0x0000000400027202 */ /* 0x001fe20000000f00 */
[----:B------:R-:W-:Y:S02]  /*0240*/  IMAD.MOV.U32 R3, RZ, RZ, R7 ;  /* 0x000000ffff037224 */ /* 0x000fe400078e0007 */
[----:B------:R-:W-:Y:S01]  /*0250*/  VIADD R0, R0, 0x10 ;  /* 0x0000001000007836 */ /* 0x000fe20000000000 */
[----:B------:R-:W-:Y:S02]  /*0260*/  IADD3 R4, P2, PT, R2, 0x40, RZ ;  /* 0x0000004002047810 */ /* 0x000fe40007f5e0ff */
[----:B------:R0:W-:Y:S02]  /*0270*/  STG.E desc[UR8][R2.64+-0x20], R11 ;  /* 0xffffe00b02007986 */ /* 0x0001e4000c101908 */
[----:B------:R-:W-:Y:S01]  /*0280*/  ISETP.NE.AND P0, PT, R0, RZ, PT ;  /* 0x000000ff0000720c */ /* 0x000fe20003f05270 */
[----:B------:R-:W-:Y:S01]  /*0290*/  IMAD.X R7, RZ, RZ, R3, P2 ;  /* 0x000000ffff077224 */ /* 0x000fe200010e0603 */
[----:B------:R0:W-:Y:S04]  /*02a0*/  STG.E desc[UR8][R2.64+-0x1c], R11 ;  /* 0xffffe40b02007986 */ /* 0x0001e8000c101908 */
        /* <DEDUP_REMOVED lines=13> */
[----:B------:R0:W-:Y:S01]  /*0380*/  STG.E desc[UR8][R2.64+0x1c], R11 ;  /* 0x00001c0b02007986 */ /* 0x0001e2000c101908 */
[----:B------:R-:W-:Y:S05]  /*0390*/  @P0 BRA `(.L_x_2) ;  /* 0xfffffffc00a40947 */ /* 0x000fea000383ffff */
.L_x_1:
[----:B------:R-:W-:Y:S05]  /*03a0*/  @!P1 EXIT ;  /* 0x000000000000994d */ /* 0x000fea0003800000 */
[----:B------:R-:W1:Y:S01]  /*03b0*/  LDCU UR4, c[0x0][0x388] ;  /* 0x00007100ff0477ac */ /* 0x000e620008000800 */
[----:B------:R-:W-:Y:S01]  /*03c0*/  ISETP.GE.U32.AND P0, PT, R6, 0x8, PT ;  /* 0x000000080600780c */ /* 0x000fe20003f06070 */
[----:B-1----:R-:W-:-:S06]  /*03d0*/  ULOP3.LUT UR5, UR4, 0x7, URZ, 0xc0, !UPT ;  /* 0x0000000704057892 */ /* 0x002fcc000f8ec0ff */
[----:B------:R-:W-:-:S06]  /*03e0*/  ISETP.NE.AND P1, PT, RZ, UR5, PT ;  /* 0x00000005ff007c0c */ /* 0x000fcc000bf25270 */
[----:B------:R-:W-:Y:S07]  /*03f0*/  @!P0 BRA `(.L_x_3) ;  /* 0x00000000002c8947 */ /* 0x000fee0003800000 */
[----:B------:R-:W-:Y:S01]  /*0400*/  MOV R7, 0x7fffffff ;  /* 0x7fffffff00077802 */ /* 0x000fe20000000f00 */
[----:B0-----:R-:W-:-:S04]  /*0410*/  IMAD.WIDE.U32 R2, R5, 0x4, R20 ;  /* 0x0000000405027825 */ /* 0x001fc800078e0014 */
[----:B------:R-:W-:Y:S01]  /*0420*/  VIADD R5, R5, 0x8 ;  /* 0x0000000805057836 */ /* 0x000fe20000000000 */
[----:B------:R1:W-:Y:S04]  /*0430*/  STG.E desc[UR8][R2.64], R7 ;  /* 0x0000000702007986 */ /* 0x0003e8000c101908 */
[----:B------:R1:W-:Y:S04]  /*0440*/  STG.E desc[UR8][R2.64+0x4], R7 ;  /* 0x0000040702007986 */ /* 0x0003e8000c101908 */
[----:B------:R1:W-:Y:S04]  /*0450*/  STG.E desc[UR8][R2.64+0x8], R7 ;  /* 0x0000080702007986 */ /* 0x0003e8000c101908 */
[----:B------:R1:W-:Y:S04]  /*0460*/  STG.E desc[UR8][R2.64+0xc], R7 ;  /* 0x00000c0702007986 */ /* 0x0003e8000c101908 */
[----:B------:R1:W-:Y:S04]  /*0470*/  STG.E desc[UR8][R2.64+0x10], R7 ;  /* 0x0000100702007986 */ /* 0x0003e8000c101908 */
[----:B------:R1:W-:Y:S04]  /*0480*/  STG.E desc[UR8][R2.64+0x14], R7 ;  /* 0x0000140702007986 */ /* 0x0003e8000c101908 */
[----:B------:R1:W-:Y:S04]  /*0490*/  STG.E desc[UR8][R2.64+0x18], R7 ;  /* 0x0000180702007986 */ /* 0x0003e8000c101908 */
[----:B------:R1:W-:Y:S02]  /*04a0*/  STG.E desc[UR8][R2.64+0x1c], R7 ;  /* 0x00001c0702007986 */ /* 0x0003e4000c101908 */
.L_x_3:
[----:B------:R-:W-:Y:S05]  /*04b0*/  @!P1 EXIT ;  /* 0x000000000000994d */ /* 0x000fea0003800000 */
[----:B------:R-:W-:Y:S02]  /*04c0*/  UISETP.GE.U32.AND UP0, UPT, UR5, 0x4, UPT ;  /* 0x000000040500788c */ /* 0x000fe4000bf06070 */
[----:B------:R-:W-:-:S06]  /*04d0*/  ULOP3.LUT UR4, UR4, 0x3, URZ, 0xc0, !UPT ;  /* 0x0000000304047892 */ /* 0x000fcc000f8ec0ff */
[----:B------:R-:W-:Y:S01]  /*04e0*/  ISETP.NE.AND P0, PT, RZ, UR4, PT ;  /* 0x00000004ff007c0c */ /* 0x000fe2000bf05270 */
[----:B------:R-:W-:-:S12]  /*04f0*/  BRA.U !UP0, `(.L_x_4) ;  /* 0x00000001081c7547 */ /* 0x000fd8000b800000 */
[----:B------:R-:W-:-:S04]  /*0500*/  IMAD.WIDE.U32 R20, R5, 0x4, R20 ;  /* 0x0000000405147825 */ /* 0x000fc800078e0014 */
[----:B01----:R-:W-:Y:S02]  /*0510*/  IMAD.MOV.U32 R3, RZ, RZ, 0x7fffffff ;  /* 0x7fffffffff037424 */ /* 0x003fe400078e00ff */
[----:B------:R-:W-:-:S03]  /*0520*/  VIADD R5, R5, 0x4 ;  /* 0x0000000405057836 */ /* 0x000fc60000000000 */
[----:B------:R2:W-:Y:S04]  /*0530*/  STG.E desc[UR8][R20.64], R3 ;  /* 0x0000000314007986 */ /* 0x0005e8000c101908 */
[----:B------:R2:W-:Y:S04]  /*0540*/  STG.E desc[UR8][R20.64+0x4], R3 ;  /* 0x0000040314007986 */ /* 0x0005e8000c101908 */
[----:B------:R2:W-:Y:S04]  /*0550*/  STG.E desc[UR8][R20.64+0x8], R3 ;  /* 0x0000080314007986 */ /* 0x0005e8000c101908 */
[----:B------:R2:W-:Y:S02]  /*0560*/  STG.E desc[UR8][R20.64+0xc], R3 ;  /* 0x00000c0314007986 */ /* 0x0005e4000c101908 */
.L_x_4:
[----:B------:R-:W-:Y:S05]  /*0570*/  @!P0 EXIT ;  /* 0x000000000000894d */ /* 0x000fea0003800000 */
[----:B------:R-:W3:Y:S01]  /*0580*/  LDCU.64 UR6, c[0x0][0x3a0] ;  /* 0x00007400ff0677ac */ /* 0x000ee20008000a00 */
[----:B------:R-:W-:Y:S01]  /*0590*/  IMAD.WIDE.U32 R8, R5, 0x4, R8 ;  /* 0x0000000405087825 */ /* 0x000fe200078e0008 */
[----:B------:R-:W-:Y:S01]  /*05a0*/  MOV R5, 0x7fffffff ;  /* 0x7fffffff00057802 */ /* 0x000fe20000000f00 */
[----:B------:R-:W-:Y:S01]  /*05b0*/  UIADD3 UR4, UPT, UPT, -UR4, URZ, URZ ;  /* 0x000000ff04047290 */ /* 0x000fe2000fffe1ff */
[----:B---3--:R-:W-:-:S04]  /*05c0*/  IADD3 R0, P0, PT, R8, UR6, RZ ;  /* 0x0000000608007c10 */ /* 0x008fc8000ff1e0ff */
[----:B012---:R-:W-:-:S09]  /*05d0*/  IADD3.X R3, PT, PT, R9, UR7, RZ, P0, !PT ;  /* 0x0000000709037c10 */ /* 0x007fd200087fe4ff */
.L_x_5:
[----:B------:R-:W-:Y:S01]  /*05e0*/  UIADD3 UR4, UPT, UPT, UR4, 0x1, URZ ;  /* 0x0000000104047890 */ /* 0x000fe2000fffe0ff */
[----:B------:R-:W-:Y:S01]  /*05f0*/  IMAD.MOV.U32 R2, RZ, RZ, R0 ;  /* 0x000000ffff027224 */ /* 0x000fe200078e0000 */
[----:B------:R-:W-:-:S04]  /*0600*/  IADD3 R0, P1, PT, R0, 0x4, RZ ;  /* 0x0000000400007810 */ /* 0x000fc80007f3e0ff */
[----:B------:R-:W-:Y:S01]  /*0610*/  ISETP.NE.AND P0, PT, RZ, UR4, PT ;  /* 0x00000004ff007c0c */ /* 0x000fe2000bf05270 */
[----:B------:R0:W-:Y:S01]  /*0620*/  STG.E desc[UR8][R2.64], R5 ;  /* 0x0000000502007986 */ /* 0x0001e2000c101908 */
[----:B------:R-:W-:-:S11]  /*0630*/  IMAD.X R4, RZ, RZ, R3, P1 ;  /* 0x000000ffff047224 */ /* 0x000fd600008e0603 */
[----:B0-----:R-:W-:Y:S05]  /*0640*/  @!P0 EXIT ;  /* 0x000000000000894d */ /* 0x001fea0003800000 */
[----:B------:R-:W-:Y:S01]  /*0650*/  IMAD.MOV.U32 R3, RZ, RZ, R4 ;  /* 0x000000ffff037224 */ /* 0x000fe200078e0004 */
[----:B------:R-:W-:Y:S06]  /*0660*/  BRA `(.L_x_5) ;  /* 0xfffffffc00dc7947 */ /* 0x000fec000383ffff */
.L_x_0:
[----:B------:R-:W-:-:S04]  /*0670*/  I2FP.F32.U32 R4, R3 ;  /* 0x0000000300047245 */ /* 0x000fc80000201000 */
[----:B------:R-:W-:-:S04]  /*0680*/  IADD3 R0, PT, PT, R4, 0x1800000, RZ ;  /* 0x0180000004007810 */ /* 0x000fc80007ffe0ff */
[----:B------:R-:W-:-:S04]  /*0690*/  LOP3.LUT R0, R0, 0x7f800000, RZ, 0xc0, !PT ;  /* 0x7f80000000007812 */ /* 0x000fc800078ec0ff */
[----:B------:R-:W-:-:S13]  /*06a0*/  ISETP.GT.U32.AND P0, PT, R0, 0x1ffffff, PT ;  /* 0x01ffffff0000780c */ /* 0x000fda0003f04070 */
[----:B------:R-:W-:Y:S05]  /*06b0*/  @P0 BRA `(.L_x_6) ;  /* 0x00000000000c0947 */ /* 0x000fea0003800000 */
[----:B------:R-:W-:-:S07]  /*06c0*/  MOV R12, 0x6e0 ;  /* 0x000006e0000c7802 */ /* 0x000fce0000000f00 */
[----:B------:R-:W-:Y:S05]  /*06d0*/  CALL.REL.NOINC `($__internal_0_$__cuda_sm20_rcp_rn_f32_slowpath) ;  /* 0x0000004800907944 */ /* 0x000fea0003c00000 */
[----:B------:R-:W-:Y:S05]  /*06e0*/  BRA `(.L_x_7) ;  /* 0x0000000000107947 */ /* 0x000fea0003800000 */
.L_x_6:
[----:B------:R-:W0:Y:S02]  /*06f0*/  MUFU.RCP R3, R4 ;  /* 0x0000000400037308 */ /* 0x000e240000001000 */
[----:B0-----:R-:W-:-:S04]  /*0700*/  FFMA R0, R4, R3, -1 ;  /* 0xbf80000004007423 */ /* 0x001fc80000000003 */
[----:B------:R-:W-:-:S04]  /*0710*/  FADD.FTZ R0, -R0, -RZ ;  /* 0x800000ff00007221 */ /* 0x000fc80000010100 */
[----:B------:R-:W-:-:S07]  /*0720*/  FFMA R0, R3, R0, R3 ;  /* 0x0000000003007223 */ /* 0x000fce0000000003 */
.L_x_7:
[----:B------:R-:W0:Y:S02]  /*0730*/  LDCU UR4, c[0x0][0x398] ;  /* 0x00007300ff0477ac */ /* 0x000e240008000800 */
[----:B0-----:R-:W-:-:S04]  /*0740*/  UIADD3 UR4, UPT, UPT, UR4, 0x1, URZ ;  /* 0x0000000104047890 */ /* 0x001fc8000fffe0ff */
[----:B------:R-:W-:-:S06]  /*0750*/  USHF.R.U32.HI UR4, URZ, 0x1, UR4 ;  /* 0x00000001ff047899 */ /* 0x000fcc0008011604 */
[----:B------:R-:W-:Y:S01]  /*0760*/  I2FP.F32.U32 R2, UR4 ;  /* 0x0000000400027c45 */ /* 0x000fe20008201000 */
[----:B------:R-:W-:Y:S02]  /*0770*/  UMOV UR4, 0x40000000 ;  /* 0x4000000000047882 */ /* 0x000fe40000000000 */
[----:B------:R-:W-:Y:S02]  /*0780*/  IMAD.U32 R7, RZ, RZ, UR4 ;  /* 0x00000004ff077e24 */ /* 0x000fe4000f8e00ff */
[----:B------:R-:W-:-:S04]  /*0790*/  FADD R26, R2, 1 ;  /* 0x3f800000021a7421 */ /* 0x000fc80000000000 */
[----:B------:R-:W0:Y:S08]  /*07a0*/  MUFU.RCP R3, R26 ;  /* 0x0000001a00037308 */ /* 0x000e300000001000 */
[----:B------:R-:W1:Y:S01]  /*07b0*/  FCHK P0, R7, R26 ;  /* 0x0000001a07007302 */ /* 0x000e620000000000 */
[----:B0-----:R-:W-:-:S04]  /*07c0*/  FFMA R2, -R26, R3, 1 ;  /* 0x3f8000001a027423 */ /* 0x001fc80000000103 */
[----:B------:R-:W-:-:S04]  /*07d0*/  FFMA R2, R3, R2, R3 ;  /* 0x0000000203027223 */ /* 0x000fc80000000003 */
[----:B------:R-:W-:-:S04]  /*07e0*/  FFMA R3, R2, 2, RZ ;  /* 0x4000000002037823 */ /* 0x000fc800000000ff */
[----:B------:R-:W-:-:S04]  /*07f0*/  FFMA R6, -R26, R3, 2 ;  /* 0x400000001a067423 */ /* 0x000fc80000000103 */
[----:B------:R-:W-:Y:S01]  /*0800*/  FFMA R2, R2, R6, R3 ;  /* 0x0000000602027223 */ /* 0x000fe20000000003 */
[----:B-1----:R-:W-:Y:S06]  /*0810*/  @!P0 BRA `(.L_x_8) ;  /* 0x0000000000108947 */ /* 0x002fec0003800000 */
[----:B------:R-:W-:Y:S01]  /*0820*/  IMAD.MOV.U32 R27, RZ, RZ, 0x40000000 ;  /* 0x40000000ff1b7424 */ /* 0x000fe200078e00ff */
[----:B------:R-:W-:-:S07]  /*0830*/  MOV R34, 0x850 ;  /* 0x0000085000227802 */ /* 0x000fce0000000f00 */
[----:B------:R-:W-:Y:S05]  /*0840*/  CALL.REL.NOINC `($__internal_2_$__cuda_sm3x_div_rn_noftz_f32_slowpath) ;  /* 0x0000004c006c7944 */ /* 0x000fea0003c00000 */
[----:B------:R-:W-:-:S07]  /*0850*/  IMAD.MOV.U32 R2, RZ, RZ, R32 ;  /* 0x000000ffff027224 */ /* 0x000fce00078e0020 */
.L_x_8:
[----:B------:R-:W-:Y:S01]  /*0860*/  FADD R26, R4, 1 ;  /* 0x3f800000041a7421 */ /* 0x000fe20000000000 */
[----:B------:R-:W-:Y:S02]  /*0870*/  UMOV UR4, 0x40000000 ;  /* 0x4000000000047882 */ /* 0x000fe40000000000 */
[----:B------:R-:W-:Y:S01]  /*0880*/  MOV R11, UR4 ;  /* 0x00000004000b7c02 */ /* 0x000fe20008000f00 */
        /* <DEDUP_REMOVED lines=12> */
.L_x_9:
[----:B------:R-:W-:Y:S01]  /*0950*/  VIADD R6, R4, 0xf3000000 ;  /* 0xf300000004067836 */ /* 0x000fe20000000000 */
[----:B------:R0:W1:Y:S04]  /*0960*/  MUFU.RSQ R7, R4 ;  /* 0x0000000400077308 */ /* 0x0000680000001400 */
[----:B------:R-:W-:-:S13]  /*0970*/  ISETP.GT.U32.AND P0, PT, R6, 0x727fffff, PT ;  /* 0x727fffff0600780c */ /* 0x000fda0003f04070 */
[----:B01----:R-:W-:Y:S05]  /*0980*/  @!P0 BRA `(.L_x_10) ;  /* 0x00000000000c8947 */ /* 0x003fea0003800000 */
[----:B------:R-:W-:-:S07]  /*0990*/  MOV R12, 0x9b0 ;  /* 0x000009b0000c7802 */ /* 0x000fce0000000f00 */
[----:B------:R-:W-:Y:S05]  /*09a0*/  CALL.REL.NOINC `($__internal_1_$__cuda_sm20_sqrt_rn_f32_slowpath) ;  /* 0x0000004800b47944 */ /* 0x000fea0003c00000 */
[----:B------:R-:W-:Y:S05]  /*09b0*/  BRA `(.L_x_11) ;  /* 0x0000000000107947 */ /* 0x000fea0003800000 */
.L_x_10:
[----:B------:R-:W-:Y:S01]  /*09c0*/  FMUL.FTZ R11, R4, R7 ;  /* 0x00000007040b7220 */ /* 0x000fe20000410000 */
[----:B------:R-:W-:-:S03]  /*09d0*/  FMUL.FTZ R7, R7, 0.5 ;  /* 0x3f00000007077820 */ /* 0x000fc60000410000 */
[----:B------:R-:W-:-:S04]  /*09e0*/  FFMA R4, -R11, R11, R4 ;  /* 0x0000000b0b047223 */ /* 0x000fc80000000104 */
[----:B------:R-:W-:-:S07]  /*09f0*/  FFMA R10, R4, R7, R11 ;  /* 0x00000007040a7223 */ /* 0x000fce000000000b */
.L_x_11:
[----:B------:R-:W0:Y:S01]  /*0a00*/  LDC.64 R6, c[0x0][0x390] ;  /* 0x0000e400ff067b82 */ /* 0x000e220000000a00 */
[----:B------:R-:W1:Y:S07]  /*0a10*/  LDCU UR11, c[0x0][0x398] ;  /* 0x00007300ff0b77ac */ /* 0x000e6e0008000800 */
[----:B------:R-:W2:Y:S01]  /*0a20*/  LDC R12, c[0x0][0x388] ;  /* 0x0000e200ff0c7b82 */ /* 0x000ea20000000800 */
[----:B0-----:R-:W-:-:S06]  /*0a30*/  IMAD.WIDE R4, R5, 0x4, R6 ;  /* 0x0000000405047825 */ /* 0x001fcc00078e0206 */
[----:B------:R-:W3:Y:S01]  /*0a40*/  LDG.E.CONSTANT R4, desc[UR8][R4.64] ;  /* 0x0000000804047981 */ /* 0x000ee2000c1e9900 */
[----:B------:R-:W0:Y:S01]  /*0a50*/  F2I.NTZ R10, R10 ;  /* 0x0000000a000a7305 */ /* 0x000e220000203100 */
[----:B-1----:R-:W-:Y:S01]  /*0a60*/  USHF.L.U32 UR5, UR11, 0x1, URZ ;  /* 0x000000010b057899 */ /* 0x002fe200080006ff */
[----:B0-----:R-:W-:-:S13]  /*0a70*/  R2UR UR4, R10 ;  /* 0x000000000a0472ca */ /* 0x001fda00000e0000 */
[----:B------:R-:W-:Y:S01]  /*0a80*/  UISETP.LT.AND UP0, UPT, UR4, 0x1, UPT ;  /* 0x000000010400788c */ /* 0x000fe2000bf01270 */
[----:B---3--:R-:W-:-:S04]  /*0a90*/  VIMNMX R13, PT, PT, RZ, R4, !PT ;  /* 0x00000004ff0d7248 */ /* 0x008fc80007fe0100 */
[----:B--2---:R-:W-:-:S04]  /*0aa0*/  IADD3 R6, PT, PT, -R13, R12, RZ ;  /* 0x0000000c0d067210 */ /* 0x004fc80007ffe1ff */
[----:B------:R-:W-:Y:S01]  /*0ab0*/  ISETP.GE.AND P0, PT, R6, UR5, PT ;  /* 0x0000000506007c0c */ /* 0x000fe2000bf06270 */
[----:B------:R-:W-:-:S12]  /*0ac0*/  USEL UR5, UR4, 0x1, !UP0 ;  /* 0x0000000104057887 */ /* 0x000fd8000c000000 */
[----:B------:R-:W-:Y:S05]  /*0ad0*/  @P0 BRA `(.L_x_12) ;  /* 0x0000000400480947 */ /* 0x000fea0003800000 */
[----:B------:R-:W-:-:S13]  /*0ae0*/  ISETP.GE.AND P0, PT, R12, 0x1, PT ;  /* 0x000000010c00780c */ /* 0x000fda0003f06270 */
[----:B------:R-:W-:Y:S05]  /*0af0*/  @!P0 EXIT ;  /* 0x000000000000894d */ /* 0x000fea0003800000 */
[C---:B------:R-:W-:Y:S01]  /*0b00*/  ISETP.GE.U32.AND P0, PT, R12.reuse, 0x10, PT ;  /* 0x000000100c00780c */ /* 0x040fe20003f06070 */
[----:B------:R-:W-:Y:S01]  /*0b10*/  IMAD.MOV.U32 R5, RZ, RZ, RZ ;  /* 0x000000ffff057224 */ /* 0x000fe200078e00ff */
[----:B------:R-:W-:-:S04]  /*0b20*/  LOP3.LUT R6, R12, 0xf, RZ, 0xc0, !PT ;  /* 0x0000000f0c067812 */ /* 0x000fc800078ec0ff */
[----:B------:R-:W-:-:S07]  /*0b30*/  ISETP.NE.AND P2, PT, R6, RZ, PT ;  /* 0x000000ff0600720c */ /* 0x000fce0003f45270 */
[----:B------:R-:W-:Y:S06]  /*0b40*/  @!P0 BRA `(.L_x_13) ;  /* 0x0000000000708947 */ /* 0x000fec0003800000 */
[----:B------:R-:W-:Y:S01]  /*0b50*/  IADD3 R4, P0, PT, R20, 0x20, RZ ;  /* 0x0000002014047810 */ /* 0x000fe20007f1e0ff */
[----:B------:R-:W-:Y:S01]  /*0b60*/  IMAD.MOV.U32 R11, RZ, RZ, 0x7fffffff ;  /* 0x7fffffffff0b7424 */ /* 0x000fe200078e00ff */
[----:B------:R-:W-:-:S03]  /*0b70*/  LOP3.LUT R5, R12, 0x7ffffff0, RZ, 0xc0, !PT ;  /* 0x7ffffff00c057812 */ /* 0x000fc600078ec0ff */
[----:B------:R-:W-:Y:S01]  /*0b80*/  IMAD.X R7, RZ, RZ, R21, P0 ;  /* 0x000000ffff077224 */ /* 0x000fe200000e0615 */
[----:B------:R-:W-:-:S07]  /*0b90*/  IADD3 R0, PT, PT, -R5, RZ, RZ ;  /* 0x000000ff05007210 */ /* 0x000fce0007ffe1ff */
.L_x_14:
[----:B0-----:R-:W-:Y:S02]  /*0ba0*/  IMAD.MOV.U32 R2, RZ, RZ, R4 ;  /* 0x000000ffff027224 */ /* 0x001fe400078e0004 */
[----:B------:R-:W-:Y:S02]  /*0bb0*/  IMAD.MOV.U32 R3, RZ, RZ, R7 ;  /* 0x000000ffff037224 */ /* 0x000fe400078e0007 */
[----:B------:R-:W-:Y:S01]  /*0bc0*/  VIADD R0, R0, 0x10 ;  /* 0x0000001000007836 */ /* 0x000fe20000000000 */
[----:B------:R-:W-:Y:S02]  /*0bd0*/  IADD3 R4, P1, PT, R2, 0x40, RZ ;  /* 0x0000004002047810 */ /* 0x000fe40007f3e0ff */
[----:B------:R0:W-:Y:S02]  /*0be0*/  STG.E desc[UR8][R2.64+-0x20], R11 ;  /* 0xffffe00b02007986 */ /* 0x0001e4000c101908 */
[----:B------:R-:W-:Y:S02]  /*0bf0*/  ISETP.NE.AND P0, PT, R0, RZ, PT ;  /* 0x000000ff0000720c */ /* 0x000fe40003f05270 */
[----:B------:R0:W-:Y:S01]  /*0c00*/  STG.E desc[UR8][R2.64+-0x1c], R11 ;  /* 0xffffe40b02007986 */ /* 0x0001e2000c101908 */
[----:B------:R-:W-:-:S03]  /*0c10*/  IADD3.X R7, PT, PT, RZ, R3, RZ, P1, !PT ;  /* 0x00000003ff077210 */ /* 0x000fc60000ffe4ff */
        /* <DEDUP_REMOVED lines=15> */
.L_x_13:
[----:B------:R-:W-:Y:S05]  /*0d10*/  @!P2 EXIT ;  /* 0x000000000000a94d */ /* 0x000fea0003800000 */
[----:B------:R-:W1:Y:S01]  /*0d20*/  LDCU UR4, c[0x0][0x388] ;  /* 0x00007100ff0477ac */ /* 0x000e620008000800 */
[----:B------:R-:W-:Y:S01]  /*0d30*/  ISETP.GE.U32.AND P0, PT, R6, 0x8, PT ;  /* 0x000000080600780c */ /* 0x000fe20003f06070 */
[----:B-1----:R-:W-:-:S06]  /*0d40*/  ULOP3.LUT UR6, UR4, 0x7, URZ, 0xc0, !UPT ;  /* 0x0000000704067892 */ /* 0x002fcc000f8ec0ff */
[----:B------:R-:W-:-:S06]  /*0d50*/  ISETP.NE.AND P1, PT, RZ, UR6, PT ;  /* 0x00000006ff007c0c */ /* 0x000fcc000bf25270 */
[----:B------:R-:W-:Y:S07]  /*0d60*/  @!P0 BRA `(.L_x_15) ;  /* 0x00000000002c8947 */ /* 0x000fee0003800000 */
[----:B------:R-:W-:Y:S02]  /*0d70*/  IMAD.MOV.U32 R7, RZ, RZ, 0x7fffffff ;  /* 0x7fffffffff077424 */ /* 0x000fe400078e00ff */
        /* <DEDUP_REMOVED lines=10> */
.L_x_15:
[----:B------:R-:W-:Y:S05]  /*0e20*/  @!P1 EXIT ;  /* 0x000000000000994d */ /* 0x000fea0003800000 */
[----:B------:R-:W-:Y:S02]  /*0e30*/  UISETP.GE.U32.AND UP0, UPT, UR6, 0x4, UPT ;  /* 0x000000040600788c */ /* 0x000fe4000bf06070 */
[----:B------:R-:W-:-:S06]  /*0e40*/  ULOP3.LUT UR4, UR4, 0x3, URZ, 0xc0, !UPT ;  /* 0x0000000304047892 */ /* 0x000fcc000f8ec0ff */
[----:B------:R-:W-:Y:S01]  /*0e50*/  ISETP.NE.AND P0, PT, RZ, UR4, PT ;  /* 0x00000004ff007c0c */ /* 0x000fe2000bf05270 */
[----:B------:R-:W-:-:S12]  /*0e60*/  BRA.U !UP0, `(.L_x_16) ;  /* 0x00000001081c7547 */ /* 0x000fd8000b800000 */
[C---:B------:R-:W-:Y:S01]  /*0e70*/  IMAD.WIDE.U32 R20, R5.reuse, 0x4, R20 ;  /* 0x0000000405147825 */ /* 0x040fe200078e0014 */
[----:B------:R-:W-:-:S03]  /*0e80*/  IADD3 R5, PT, PT, R5, 0x4, RZ ;  /* 0x0000000405057810 */ /* 0x000fc60007ffe0ff */
[----:B01----:R-:W-:-:S05]  /*0e90*/  IMAD.MOV.U32 R3, RZ, RZ, 0x7fffffff ;  /* 0x7fffffffff037424 */ /* 0x003fca00078e00ff */
[----:B------:R2:W-:Y:S04]  /*0ea0*/  STG.E desc[UR8][R20.64], R3 ;  /* 0x0000000314007986 */ /* 0x0005e8000c101908 */
[----:B------:R2:W-:Y:S04]  /*0eb0*/  STG.E desc[UR8][R20.64+0x4], R3 ;  /* 0x0000040314007986 */ /* 0x0005e8000c101908 */
[----:B------:R2:W-:Y:S04]  /*0ec0*/  STG.E desc[UR8][R20.64+0x8], R3 ;  /* 0x0000080314007986 */ /* 0x0005e8000c101908 */
[----:B------:R2:W-:Y:S02]  /*0ed0*/  STG.E desc[UR8][R20.64+0xc], R3 ;  /* 0x00000c0314007986 */ /* 0x0005e4000c101908 */
.L_x_16:
[----:B------:R-:W-:Y:S05]  /*0ee0*/  @!P0 EXIT ;  /* 0x000000000000894d */ /* 0x000fea0003800000 */
[----:B------:R-:W3:Y:S01]  /*0ef0*/  LDCU.64 UR6, c[0x0][0x3a0] ;  /* 0x00007400ff0677ac */ /* 0x000ee20008000a00 */
[----:B01----:R-:W-:Y:S02]  /*0f00*/  IMAD.MOV.U32 R2, RZ, RZ, R8 ;  /* 0x000000ffff027224 */ /* 0x003fe400078e0008 */
[----:B--2---:R-:W-:Y:S01]  /*0f10*/  IMAD.MOV.U32 R3, RZ, RZ, R9 ;  /* 0x000000ffff037224 */ /* 0x004fe200078e0009 */
[----:B------:R-:W-:Y:S01]  /*0f20*/  UIADD3 UR4, UPT, UPT, -UR4, URZ, URZ ;  /* 0x000000ff04047290 */ /* 0x000fe2000fffe1ff */
[----:B------:R-:W-:Y:S02]  /*0f30*/  IMAD.MOV.U32 R7, RZ, RZ, 0x7fffffff ;  /* 0x7fffffffff077424 */ /* 0x000fe400078e00ff */
[----:B------:R-:W-:-:S03]  /*0f40*/  IMAD.WIDE.U32 R2, R5, 0x4, R2 ;  /* 0x0000000405027825 */ /* 0x000fc600078e0002 */
[----:B---3--:R-:W-:-:S04]  /*0f50*/  IADD3 R0, P0, PT, R2, UR6, RZ ;  /* 0x0000000602007c10 */ /* 0x008fc8000ff1e0ff */
[----:B------:R-:W-:-:S09]  /*0f60*/  IADD3.X R5, PT, PT, R3, UR7, RZ, P0, !PT ;  /* 0x0000000703057c10 */ /* 0x000fd200087fe4ff */
.L_x_17:
[----:B0-----:R-:W-:Y:S01]  /*0f70*/  MOV R2, R0 ;  /* 0x0000000000027202 */ /* 0x001fe20000000f00 */
[----:B------:R-:W-:Y:S01]  /*0f80*/  IMAD.MOV.U32 R3, RZ, RZ, R5 ;  /* 0x000000ffff037224 */ /* 0x000fe200078e0005 */
[----:B------:R-:W-:Y:S01]  /*0f90*/  UIADD3 UR4, UPT, UPT, UR4, 0x1, URZ ;  /* 0x0000000104047890 */ /* 0x000fe2000fffe0ff */
[----:B------:R-:W-:-:S03]  /*0fa0*/  IADD3 R0, P0, PT, R0, 0x4, RZ ;  /* 0x0000000400007810 */ /* 0x000fc60007f1e0ff */
[----:B------:R0:W-:Y:S01]  /*0fb0*/  STG.E desc[UR8][R2.64], R7 ;  /* 0x0000000702007986 */ /* 0x0001e2000c101908 */
[----:B------:R-:W-:Y:S01]  /*0fc0*/  UISETP.NE.AND UP0, UPT, UR4, URZ, UPT ;  /* 0x000000ff0400728c */ /* 0x000fe2000bf05270 */
[----:B------:R-:W-:-:S08]  /*0fd0*/  IMAD.X R5, RZ, RZ, R5, P0 ;  /* 0x000000ffff057224 */ /* 0x000fd000000e0605 */
[----:B------:R-:W-:Y:S05]  /*0fe0*/  BRA.U UP0, `(.L_x_17) ;  /* 0xfffffffd00e07547 */ /* 0x000fea000b83ffff */
[----:B------:R-:W-:Y:S05]  /*0ff0*/  EXIT ;  /* 0x000000000000794d */ /* 0x000fea0003800000 */
.L_x_12:
[C---:B------:R-:W-:Y:S01]  /*1000*/  VIADD R7, R13.reuse, UR11 ;  /* 0x0000000b0d077c36 */ /* 0x040fe20008000000 */
[----:B------:R-:W0:Y:S01]  /*1010*/  LDCU.64 UR6, c[0x0][0x380] ;  /* 0x00007000ff0677ac */ /* 0x000e220008000a00 */
[----:B------:R-:W-:Y:S01]  /*1020*/  BSSY.RECONVERGENT B0, `(.L_x_18) ;  /* 0x0000035000007945 */ /* 0x000fe20003800200 */
[----:B------:R-:W-:Y:S02]  /*1030*/  IMAD.MOV.U32 R5, RZ, RZ, RZ ;  /* 0x000000ffff057224 */ /* 0x000fe400078e00ff */
[----:B------:R-:W-:Y:S01]  /*1040*/  VIADDMNMX R6, R13, 0x1, R7, !PT ;  /* 0x000000010d067846 */ /* 0x000fe20007800107 */
[----:B------:R-:W-:-:S03]  /*1050*/  IMAD.MOV.U32 R15, RZ, RZ, R13 ;  /* 0x000000ffff0f7224 */ /* 0x000fc600078e000d */
[C---:B------:R-:W-:Y:S01]  /*1060*/  IADD3 R4, PT, PT, -R13.reuse, R6, RZ ;  /* 0x000000060d047210 */ /* 0x040fe20007ffe1ff */
[----:B------:R-:W-:-:S03]  /*1070*/  IMAD.IADD R6, R13, 0x1, -R6 ;  /* 0x000000010d067824 */ /* 0x000fc600078e0a06 */
[----:B------:R-:W-:Y:S02]  /*1080*/  LOP3.LUT R29, R4, 0xf, RZ, 0xc0, !PT ;  /* 0x0000000f041d7812 */ /* 0x000fe400078ec0ff */
[----:B------:R-:W-:Y:S02]  /*1090*/  ISETP.GT.U32.AND P0, PT, R6, -0x10, PT ;  /* 0xfffffff00600780c */ /* 0x000fe40003f04070 */
[----:B------:R-:W-:Y:S02]  /*10a0*/  ISETP.NE.AND P1, PT, R29, RZ, PT ;  /* 0x000000ff1d00720c */ /* 0x000fe40003f25270 */
[----:B0-----:R-:W-:-:S04]  /*10b0*/  IADD3 R22, P2, PT, R8, UR6, RZ ;  /* 0x0000000608167c10 */ /* 0x001fc8000ff5e0ff */
[----:B------:R-:W-:-:S05]  /*10c0*/  IADD3.X R23, PT, PT, R9, UR7, RZ, P2, !PT ;  /* 0x0000000709177c10 */ /* 0x000fca00097fe4ff */
[----:B------:R-:W-:Y:S05]  /*10d0*/  @P0 BRA `(.L_x_19) ;  /* 0x0000000000a40947 */ /* 0x000fea0003800000 */
[----:B------:R-:W-:Y:S01]  /*10e0*/  HFMA2 R17, -RZ, RZ, 0, 0 ;  /* 0x00000000ff117431 */ /* 0x000fe200000001ff */
[----:B------:R-:W-:Y:S01]  /*10f0*/  LOP3.LUT R14, R4, 0xfffffff0, RZ, 0xc0, !PT ;  /* 0xfffffff0040e7812 */ /* 0x000fe200078ec0ff */
[----:B------:R-:W-:Y:S02]  /*1100*/  IMAD.MOV.U32 R5, RZ, RZ, RZ ;  /* 0x000000ffff057224 */ /* 0x000fe400078e00ff */
[----:B------:R-:W-:-:S07]  /*1110*/  IMAD.MOV.U32 R15, RZ, RZ, R13 ;  /* 0x000000ffff0f7224 */ /* 0x000fce00078e000d */
.L_x_20:
[----:B------:R-:W-:-:S05]  /*1120*/  IMAD.WIDE.U32 R10, R15, 0x4, R22 ;  /* 0x000000040f0a7825 */ /* 0x000fca00078e0016 */
[----:B------:R-:W2:Y:S04]  /*1130*/  LDG.E.CONSTANT R26, desc[UR8][R10.64] ;  /* 0x000000080a1a7981 */ /* 0x000ea8000c1e9900 */
[----:B------:R-:W3:Y:S04]  /*1140*/  LDG.E.CONSTANT R27, desc[UR8][R10.64+0x4] ;  /* 0x000004080a1b7981 */ /* 0x000ee8000c1e9900 */
[----:B------:R-:W4:Y:S04]  /*1150*/  LDG.E.CONSTANT R31, desc[UR8][R10.64+0x8] ;  /* 0x000008080a1f7981 */ /* 0x000f28000c1e9900 */
[----:B------:R-:W5:Y:S04]  /*1160*/  LDG.E.CONSTANT R33, desc[UR8][R10.64+0xc] ;  /* 0x00000c080a217981 */ /* 0x000f68000c1e9900 */
        /* <DEDUP_REMOVED lines=11> */
[----:B------:R-:W5:Y:S01]  /*1220*/  LDG.E.CONSTANT R25, desc[UR8][R10.64+0x3c] ;  /* 0x00003c080a197981 */ /* 0x000f62000c1e9900 */
[----:B------:R-:W-:Y:S01]  /*1230*/  VIADD R17, R17, 0x10 ;  /* 0x0000001011117836 */ /* 0x000fe20000000000 */
[----:B------:R-:W-:-:S04]  /*1240*/  IADD3 R15, PT, PT, R15, 0x10, RZ ;  /* 0x000000100f0f7810 */ /* 0x000fc80007ffe0ff */
[----:B------:R-:W-:Y:S01]  /*1250*/  ISETP.NE.AND P0, PT, R17, R14, PT ;  /* 0x0000000e1100720c */ /* 0x000fe20003f05270 */
[----:B--2---:R-:W-:-:S04]  /*1260*/  FADD R26, R26, R5 ;  /* 0x000000051a1a7221 */ /* 0x004fc80000000000 */
[----:B---3--:R-:W-:-:S04]  /*1270*/  FADD R26, R26, R27 ;  /* 0x0000001b1a1a7221 */ /* 0x008fc80000000000 */
[----:B----4-:R-:W-:-:S04]  /*1280*/  FADD R26, R26, R31 ;  /* 0x0000001f1a1a7221 */ /* 0x010fc80000000000 */
[----:B-----5:R-:W-:-:S04]  /*1290*/  FADD R26, R26, R33 ;  /* 0x000000211a1a7221 */ /* 0x020fc80000000000 */
[----:B------:R-:W-:-:S04]  /*12a0*/  FADD R26, R26, R35 ;  /* 0x000000231a1a7221 */ /* 0x000fc80000000000 */
        /* <DEDUP_REMOVED lines=10> */
[----:B------:R-:W-:Y:S01]  /*1350*/  FADD R5, R16, R25 ;  /* 0x0000001910057221 */ /* 0x000fe20000000000 */
[----:B------:R-:W-:Y:S06]  /*1360*/  @P0 BRA `(.L_x_20) ;  /* 0xfffffffc006c0947 */ /* 0x000fec000383ffff */
.L_x_19:
[----:B------:R-:W-:Y:S05]  /*1370*/  BSYNC.RECONVERGENT B0 ;  /* 0x0000000000007941 */ /* 0x000fea0003800200 */
.L_x_18:
[----:B------:R-:W-:Y:S04]  /*1380*/  BSSY.RECONVERGENT B0, `(.L_x_21) ;  /* 0x0000034000007945 */ /* 0x000fe80003800200 */
[----:B------:R-:W-:Y:S05]  /*1390*/  @!P1 BRA `(.L_x_22) ;  /* 0x0000000000c89947 */ /* 0x000fea0003800000 */
[----:B------:R-:W-:Y:S01]  /*13a0*/  ISETP.GE.U32.AND P0, PT, R29, 0x8, PT ;  /* 0x000000081d00780c */ /* 0x000fe20003f06070 */
[----:B------:R-:W-:Y:S01]  /*13b0*/  BSSY.RECONVERGENT B1, `(.L_x_23) ;  /* 0x0000016000017945 */ /* 0x000fe20003800200 */
[----:B------:R-:W-:-:S04]  /*13c0*/  LOP3.LUT R14, R4, 0x7, RZ, 0xc0, !PT ;  /* 0x00000007040e7812 */ /* 0x000fc800078ec0ff */
[----:B------:R-:W-:-:S07]  /*13d0*/  ISETP.NE.AND P1, PT, R14, RZ, PT ;  /* 0x000000ff0e00720c */ /* 0x000fce0003f25270 */
[----:B------:R-:W-:Y:S06]  /*13e0*/  @!P0 BRA `(.L_x_24) ;  /* 0x0000000000488947 */ /* 0x000fec0003800000 */
        /* <DEDUP_REMOVED lines=8> */
[----:B------:R-:W5:Y:S01]  /*1470*/  LDG.E.CONSTANT R35, desc[UR8][R10.64+0x1c] ;  /* 0x00001c080a237981 */ /* 0x000f62000c1e9900 */
[----:B------:R-:W-:-:S02]  /*1480*/  VIADD R15, R15, 0x8 ;  /* 0x000000080f0f7836 */ /* 0x000fc40000000000 */
[----:B--2---:R-:W-:-:S04]  /*1490*/  FADD R12, R5, R12 ;  /* 0x0000000c050c7221 */ /* 0x004fc80000000000 */
[----:B---3--:R-:W-:-:S04]  /*14a0*/  FADD R12, R12, R17 ;  /* 0x000000110c0c7221 */ /* 0x008fc80000000000 */
[----:B----4-:R-:W-:-:S04]  /*14b0*/  FADD R12, R12, R19 ;  /* 0x000000130c0c7221 */ /* 0x010fc80000000000 */
[----:B-----5:R-:W-:-:S04]  /*14c0*/  FADD R12, R12, R25 ;  /* 0x000000190c0c7221 */ /* 0x020fc80000000000 */
[----:B------:R-:W-:-:S04]  /*14d0*/  FADD R12, R12, R27 ;  /* 0x0000001b0c0c7221 */ /* 0x000fc80000000000 */
[----:B------:R-:W-:-:S04]  /*14e0*/  FADD R12, R12, R31 ;  /* 0x0000001f0c0c7221 */ /* 0x000fc80000000000 */
[----:B------:R-:W-:-:S04]  /*14f0*/  FADD R12, R12, R33 ;  /* 0x000000210c0c7221 */ /* 0x000fc80000000000 */
[----:B------:R-:W-:-:S07]  /*1500*/  FADD R5, R12, R35 ;  /* 0x000000230c057221 */ /* 0x000fce0000000000 */
.L_x_24:
[----:B------:R-:W-:Y:S05]  /*1510*/  BSYNC.RECONVERGENT B1 ;  /* 0x0000000000017941 */ /* 0x000fea0003800200 */
.L_x_23:
        /* <DEDUP_REMOVED lines=10> */
[----:B------:R-:W5:Y:S01]  /*15c0*/  LDG.E.CONSTANT R27, desc[UR8][R10.64+0xc] ;  /* 0x00000c080a1b7981 */ /* 0x000f62000c1e9900 */
[----:B------:R-:W-:-:S02]  /*15d0*/  VIADD R15, R15, 0x4 ;  /* 0x000000040f0f7836 */ /* 0x000fc40000000000 */
[----:B--2---:R-:W-:-:S04]  /*15e0*/  FADD R12, R5, R12 ;  /* 0x0000000c050c7221 */ /* 0x004fc80000000000 */
[----:B---3--:R-:W-:-:S04]  /*15f0*/  FADD R12, R12, R19 ;  /* 0x000000130c0c7221 */ /* 0x008fc80000000000 */
[----:B----4-:R-:W-:-:S04]  /*1600*/  FADD R12, R12, R25 ;  /* 0x000000190c0c7221 */ /* 0x010fc80000000000 */
[----:B-----5:R-:W-:-:S07]  /*1610*/  FADD R5, R12, R27 ;  /* 0x0000001b0c057221 */ /* 0x020fce0000000000 */
.L_x_26:
[----:B------:R-:W-:Y:S05]  /*1620*/  BSYNC.RECONVERGENT B1 ;  /* 0x0000000000017941 */ /* 0x000fea0003800200 */
.L_x_25:
[----:B------:R-:W-:Y:S05]  /*1630*/  @!P1 BRA `(.L_x_22) ;  /* 0x0000000000209947 */ /* 0x000fea0003800000 */
[----:B------:R-:W-:-:S07]  /*1640*/  IMAD.MOV.U32 R12, RZ, RZ, RZ ;  /* 0x000000ffff0c7224 */ /* 0x000fce00078e00ff */
.L_x_27:
[----:B------:R-:W-:-:S06]  /*1650*/  IMAD.WIDE.U32 R10, R15, 0x4, R22 ;  /* 0x000000040f0a7825 */ /* 0x000fcc00078e0016 */
[----:B------:R-:W2:Y:S01]  /*1660*/  LDG.E.CONSTANT R10, desc[UR8][R10.64] ;  /* 0x000000080a0a7981 */ /* 0x000ea2000c1e9900 */
[----:B------:R-:W-:Y:S01]  /*1670*/  IADD3 R12, PT, PT, R12, 0x1, RZ ;  /* 0x000000010c0c7810 */ /* 0x000fe20007ffe0ff */
[----:B------:R-:W-:-:S03]  /*1680*/  VIADD R15, R15, 0x1 ;  /* 0x000000010f0f7836 */ /* 0x000fc60000000000 */
[----:B------:R-:W-:Y:S01]  /*1690*/  ISETP.NE.AND P0, PT, R12, R17, PT ;  /* 0x000000110c00720c */ /* 0x000fe20003f05270 */
[----:B--2---:R-:W-:-:S12]  /*16a0*/  FADD R5, R10, R5 ;  /* 0x000000050a057221 */ /* 0x004fd80000000000 */
[----:B------:R-:W-:Y:S05]  /*16b0*/  @P0 BRA `(.L_x_27) ;  /* 0xfffffffc00e40947 */ /* 0x000fea000383ffff */
.L_x_22:
[----:B------:R-:W-:Y:S05]  /*16c0*/  BSYNC.RECONVERGENT B0 ;  /* 0x0000000000007941 */ /* 0x000fea0003800200 */
.L_x_21:
[----:B------:R-:W-:Y:S01]  /*16d0*/  ISETP.GT.U32.AND P0, PT, R6, -0x10, PT ;  /* 0xfffffff00600780c */ /* 0x000fe20003f04070 */
[----:B------:R-:W-:Y:S01]  /*16e0*/  BSSY.RECONVERGENT B0, `(.L_x_28) ;  /* 0x000003d000007945 */ /* 0x000fe20003800200 */
[----:B------:R-:W-:Y:S01]  /*16f0*/  ISETP.NE.AND P1, PT, R29, RZ, PT ;  /* 0x000000ff1d00720c */ /* 0x000fe20003f25270 */
[----:B------:R-:W-:Y:S01]  /*1700*/  FMUL R27, R5, R0 ;  /* 0x00000000051b7220 */ /* 0x000fe20000400000 */
[----:B------:R-:W-:-:S09]  /*1710*/  IMAD.MOV.U32 R15, RZ, RZ, RZ ;  /* 0x000000ffff0f7224 */ /* 0x000fd200078e00ff */
[----:B------:R-:W-:Y:S05]  /*1720*/  @P0 BRA `(.L_x_29) ;  /* 0x0000000000e00947 */ /* 0x000fea0003800000 */
[----:B------:R-:W-:Y:S01]  /*1730*/  LOP3.LUT R17, R4, 0xfffffff0, RZ, 0xc0, !PT ;  /* 0xfffffff004117812 */ /* 0x000fe200078ec0ff */
[----:B------:R-:W-:Y:S01]  /*1740*/  IMAD.MOV.U32 R6, RZ, RZ, RZ ;  /* 0x000000ffff067224 */ /* 0x000fe200078e00ff */
[----:B------:R-:W-:-:S07]  /*1750*/  MOV R15, RZ ;  /* 0x000000ff000f7202 */ /* 0x000fce0000000f00 */
.L_x_30:
        /* <DEDUP_REMOVED lines=16> */
[----:B------:R0:W5:Y:S01]  /*1860*/  LDG.E.CONSTANT R36, desc[UR8][R10.64+0x3c] ;  /* 0x00003c080a247981 */ /* 0x000162000c1e9900 */
[----:B------:R-:W-:-:S02]  /*1870*/  VIADD R6, R6, 0x10 ;  /* 0x0000001006067836 */ /* 0x000fc40000000000 */
[----:B------:R-:W-:-:S03]  /*1880*/  VIADD R13, R13, 0x10 ;  /* 0x000000100d0d7836 */ /* 0x000fc60000000000 */
[----:B------:R-:W-:Y:S01]  /*1890*/  ISETP.NE.AND P0, PT, R6, R17, PT ;  /* 0x000000110600720c */ /* 0x000fe20003f05270 */
[----:B--2---:R-:W-:-:S04]  /*18a0*/  FADD R38, -R27, R38 ;  /* 0x000000261b267221 */ /* 0x004fc80000000100 */
[----:B------:R-:W-:Y:S01]  /*18b0*/  FADD R38, |R38|, R15 ;  /* 0x0000000f26267221 */ /* 0x000fe20000000200 */
[C---:B---3--:R-:W-:Y:S01]  /*18c0*/  FADD R15, -R27.reuse, R40 ;  /* 0x000000281b0f7221 */ /* 0x048fe20000000100 */
[----:B----4-:R-:W-:-:S03]  /*18d0*/  FADD R42, -R27, R42 ;  /* 0x0000002a1b2a7221 */ /* 0x010fc60000000100 */
[----:B------:R-:W-:Y:S01]  /*18e0*/  FADD R15, R38, |R15| ;  /* 0x4000000f260f7221 */ /* 0x000fe20000000000 */
[----:B-----5:R-:W-:-:S03]  /*18f0*/  FADD R44, -R27, R44 ;  /* 0x0000002c1b2c7221 */ /* 0x020fc60000000100 */
[----:B------:R-:W-:Y:S01]  /*1900*/  FADD R15, R15, |R42| ;  /* 0x4000002a0f0f7221 */ /* 0x000fe20000000000 */
[----:B------:R-:W-:-:S03]  /*1910*/  FADD R38, -R27, R19 ;  /* 0x000000131b267221 */ /* 0x000fc60000000100 */
        /* <DEDUP_REMOVED lines=19> */
[----:B0-----:R-:W-:-:S03]  /*1a50*/  FADD R11, -R27, R12 ;  /* 0x0000000c1b0b7221 */ /* 0x001fc60000000100 */
[----:B------:R-:W-:Y:S01]  /*1a60*/  FADD R14, R15, |R14| ;  /* 0x4000000e0f0e7221 */ /* 0x000fe20000000000 */
[----:B------:R-:W-:-:S03]  /*1a70*/  FADD R36, -R27, R36 ;  /* 0x000000241b247221 */ /* 0x000fc60000000100 */
[----:B------:R-:W-:-:S04]  /*1a80*/  FADD R11, R14, |R11| ;  /* 0x4000000b0e0b7221 */ /* 0x000fc80000000000 */
[----:B------:R-:W-:Y:S01]  /*1a90*/  FADD R15, R11, |R36| ;  /* 0x400000240b0f7221 */ /* 0x000fe20000000000 */
[----:B------:R-:W-:Y:S06]  /*1aa0*/  @P0 BRA `(.L_x_30) ;  /* 0xfffffffc002c0947 */ /* 0x000fec000383ffff */
.L_x_29:
[----:B------:R-:W-:Y:S05]  /*1ab0*/  BSYNC.RECONVERGENT B0 ;  /* 0x0000000000007941 */ /* 0x000fea0003800200 */
.L_x_28:
        /* <DEDUP_REMOVED lines=15> */
[----:B------:R0:W5:Y:S01]  /*1bb0*/  LDG.E.CONSTANT R28, desc[UR8][R10.64+0x1c] ;  /* 0x00001c080a1c7981 */ /* 0x000162000c1e9900 */
[----:B------:R-:W-:-:S02]  /*1bc0*/  VIADD R13, R13, 0x8 ;  /* 0x000000080d0d7836 */ /* 0x000fc40000000000 */
[----:B--2---:R-:W-:-:S04]  /*1bd0*/  FADD R6, -R27, R6 ;  /* 0x000000061b067221 */ /* 0x004fc80000000100 */
[----:B------:R-:W-:Y:S01]  /*1be0*/  FADD R6, R15, |R6| ;  /* 0x400000060f067221 */ /* 0x000fe20000000000 */
[----:B---3--:R-:W-:-:S04]  /*1bf0*/  FADD R15, -R27, R12 ;  /* 0x0000000c1b0f7221 */ /* 0x008fc80000000100 */
[----:B------:R-:W-:Y:S01]  /*1c00*/  FADD R6, R6, |R15| ;  /* 0x4000000f06067221 */ /* 0x000fe20000000000 */
[----:B----4-:R-:W-:-:S04]  /*1c10*/  FADD R15, -R27, R14 ;  /* 0x0000000e1b0f7221 */ /* 0x010fc80000000100 */
[----:B------:R-:W-:Y:S01]  /*1c20*/  FADD R6, R6, |R15| ;  /* 0x4000000f06067221 */ /* 0x000fe20000000000 */
[----:B-----5:R-:W-:-:S04]  /*1c30*/  FADD R15, -R27, R16 ;  /* 0x000000101b0f7221 */ /* 0x020fc80000000100 */
[----:B------:R-:W-:Y:S01]  /*1c40*/  FADD R6, R6, |R15| ;  /* 0x4000000f06067221 */ /* 0x000fe20000000000 */
[C---:B------:R-:W-:Y:S01]  /*1c50*/  FADD R15, -R27.reuse, R18 ;  /* 0x000000121b0f7221 */ /* 0x040fe20000000100 */
[----:B0-----:R-:W-:-:S03]  /*1c60*/  FADD R11, -R27, R24 ;  /* 0x000000181b0b7221 */ /* 0x001fc60000000100 */
[----:B------:R-:W-:Y:S01]  /*1c70*/  FADD R6, R6, |R15| ;  /* 0x4000000f06067221 */ /* 0x000fe20000000000 */
[----:B------:R-:W-:-:S03]  /*1c80*/  FADD R15, -R27, R26 ;  /* 0x0000001a1b0f7221 */ /* 0x000fc60000000100 */
[----:B------:R-:W-:Y:S01]  /*1c90*/  FADD R6, R6, |R11| ;  /* 0x4000000b06067221 */ /* 0x000fe20000000000 */
[----:B------:R-:W-:-:S03]  /*1ca0*/  FADD R28, -R27, R28 ;  /* 0x0000001c1b1c7221 */ /* 0x000fc60000000100 */
[----:B------:R-:W-:-:S04]  /*1cb0*/  FADD R15, R6, |R15| ;  /* 0x4000000f060f7221 */ /* 0x000fc80000000000 */
[----:B------:R-:W-:-:S07]  /*1cc0*/  FADD R15, R15, |R28| ;  /* 0x4000001c0f0f7221 */ /* 0x000fce0000000000 */
.L_x_34:
[----:B------:R-:W-:Y:S05]  /*1cd0*/  BSYNC.RECONVERGENT B1 ;  /* 0x0000000000017941 */ /* 0x000fea0003800200 */
.L_x_33:
        /* <DEDUP_REMOVED lines=11> */
[----:B------:R-:W-:Y:S01]  /*1d90*/  IADD3 R13, PT, PT, R13, 0x4, RZ ;  /* 0x000000040d0d7810 */ /* 0x000fe20007ffe0ff */
[----:B--2---:R-:W-:-:S04]  /*1da0*/  FADD R4, -R27, R4 ;  /* 0x000000041b047221 */ /* 0x004fc80000000100 */
[----:B------:R-:W-:Y:S01]  /*1db0*/  FADD R4, R15, |R4| ;  /* 0x400000040f047221 */ /* 0x000fe20000000000 */
[C---:B---3--:R-:W-:Y:S01]  /*1dc0*/  FADD R15, -R27.reuse, R6 ;  /* 0x000000061b0f7221 */ /* 0x048fe20000000100 */
[----:B----4-:R-:W-:-:S03]  /*1dd0*/  FADD R19, -R27, R12 ;  /* 0x0000000c1b137221 */ /* 0x010fc60000000100 */
[----:B------:R-:W-:Y:S01]  /*1de0*/  FADD R4, R4, |R15| ;  /* 0x4000000f04047221 */ /* 0x000fe20000000000 */
[----:B-----5:R-:W-:-:S03]  /*1df0*/  FADD R15, -R27, R14 ;  /* 0x0000000e1b0f7221 */ /* 0x020fc60000000100 */
[----:B------:R-:W-:-:S04]  /*1e00*/  FADD R4, R4, |R19| ;  /* 0x4000001304047221 */ /* 0x000fc80000000000 */
[----:B------:R-:W-:-:S07]  /*1e10*/  FADD R15, R4, |R15| ;  /* 0x4000000f040f7221 */ /* 0x000fce0000000000 */
.L_x_36:
[----:B------:R-:W-:Y:S05]  /*1e20*/  BSYNC.RECONVERGENT B1 ;  /* 0x0000000000017941 */ /* 0x000fea0003800200 */
.L_x_35:
[----:B------:R-:W-:Y:S05]  /*1e30*/  @!P1 BRA `(.L_x_32) ;  /* 0x0000000000249947 */ /* 0x000fea0003800000 */
[----:B------:R-:W-:-:S07]  /*1e40*/  IMAD.MOV.U32 R4, RZ, RZ, RZ ;  /* 0x000000ffff047224 */ /* 0x000fce00078e00ff */
.L_x_37:
[----:B------:R-:W-:-:S06]  /*1e50*/  IMAD.WIDE.U32 R10, R13, 0x4, R22 ;  /* 0x000000040d0a7825 */ /* 0x000fcc00078e0016 */
[----:B------:R-:W2:Y:S01]  /*1e60*/  LDG.E.CONSTANT R10, desc[UR8][R10.64] ;  /* 0x000000080a0a7981 */ /* 0x000ea2000c1e9900 */
[----:B------:R-:W-:Y:S02]  /*1e70*/  VIADD R4, R4, 0x1 ;  /* 0x0000000104047836 */ /* 0x000fe40000000000 */
[----:B------:R-:W-:-:S03]  /*1e80*/  VIADD R13, R13, 0x1 ;  /* 0x000000010d0d7836 */ /* 0x000fc60000000000 */
[----:B------:R-:W-:Y:S01]  /*1e90*/  ISETP.NE.AND P0, PT, R4, R17, PT ;  /* 0x000000110400720c */ /* 0x000fe20003f05270 */
[----:B--2---:R-:W-:-:S04]  /*1ea0*/  FADD R6, -R27, R10 ;  /* 0x0000000a1b067221 */ /* 0x004fc80000000100 */
[----:B------:R-:W-:-:S08]  /*1eb0*/  FADD R15, |R6|, R15 ;  /* 0x0000000f060f7221 */ /* 0x000fd00000000200 */
[----:B------:R-:W-:Y:S05]  /*1ec0*/  @P0 BRA `(.L_x_37) ;  /* 0xfffffffc00e00947 */ /* 0x000fea000383ffff */
.L_x_32:
[----:B------:R-:W-:Y:S05]  /*1ed0*/  BSYNC.RECONVERGENT B0 ;  /* 0x0000000000007941 */ /* 0x000fea0003800200 */
.L_x_31:
[C---:B------:R-:W-:Y:S01]  /*1ee0*/  ISETP.GE.AND P0, PT, R7.reuse, 0x2, PT ;  /* 0x000000020700780c */ /* 0x040fe20003f06270 */
[----:B------:R-:W-:Y:S01]  /*1ef0*/  BSSY.RECONVERGENT B0, `(.L_x_38) ;  /* 0x0000048000007945 */ /* 0x000fe20003800200 */
[----:B------:R-:W-:-:S11]  /*1f00*/  IADD3 R4, PT, PT, R7, -0x1, RZ ;  /* 0xffffffff07047810 */ /* 0x000fd60007ffe0ff */
[----:B------:R-:W-:Y:S05]  /*1f10*/  @!P0 BRA `(.L_x_39) ;  /* 0x0000000400148947 */ /* 0x000fea0003800000 */
[----:B------:R-:W-:Y:S01]  /*1f20*/  VIADD R6, R7, 0xfffffffe ;  /* 0xfffffffe07067836 */ /* 0x000fe20000000000 */
[----:B------:R-:W-:Y:S01]  /*1f30*/  LOP3.LUT R12, R4, 0xf, RZ, 0xc0, !PT ;  /* 0x0000000f040c7812 */ /* 0x000fe200078ec0ff */
[----:B------:R-:W-:Y:S01]  /*1f40*/  BSSY.RECONVERGENT B1, `(.L_x_40) ;  /* 0x000001c000017945 */ /* 0x000fe20003800200 */
[----:B------:R-:W-:Y:S02]  /*1f50*/  IMAD.MOV.U32 R13, RZ, RZ, RZ ;  /* 0x000000ffff0d7224 */ /* 0x000fe400078e00ff */
[----:B------:R-:W-:Y:S02]  /*1f60*/  ISETP.GE.U32.AND P0, PT, R6, 0xf, PT ;  /* 0x0000000f0600780c */ /* 0x000fe40003f06070 */
[----:B------:R-:W-:-:S11]  /*1f70*/  ISETP.NE.AND P1, PT, R12, RZ, PT ;  /* 0x000000ff0c00720c */ /* 0x000fd60003f25270 */
[----:B------:R-:W-:Y:S05]  /*1f80*/  @!P0 BRA `(.L_x_41) ;  /* 0x00000000005c8947 */ /* 0x000fea0003800000 */
[----:B------:R-:W-:Y:S01]  /*1f90*/  LOP3.LUT R13, R4, 0xfffffff0, RZ, 0xc0, !PT ;  /* 0xfffffff0040d7812 */ /* 0x000fe200078ec0ff */
[----:B------:R-:W-:Y:S01]  /*1fa0*/  IMAD.MOV.U32 R6, RZ, RZ, RZ ;  /* 0x000000ffff067224 */ /* 0x000fe200078e00ff */
[----:B------:R-:W-:-:S07]  /*1fb0*/  MOV R17, 0x7fffffff ;  /* 0x7fffffff00117802 */ /* 0x000fce0000000f00 */
.L_x_42:
[----:B0-----:R-:W-:-:S04]  /*1fc0*/  IMAD.WIDE.U32 R10, R6, 0x4, R20 ;  /* 0x00000004060a7825 */ /* 0x001fc800078e0014 */
[----:B------:R-:W-:Y:S01]  /*1fd0*/  VIADD R6, R6, 0x10 ;  /* 0x0000001006067836 */ /* 0x000fe20000000000 */
[----:B------:R0:W-:Y:S04]  /*1fe0*/  STG.E desc[UR8][R10.64], R17 ;  /* 0x000000110a007986 */ /* 0x0001e8000c101908 */
[----:B------:R0:W-:Y:S01]  /*1ff0*/  STG.E desc[UR8][R10.64+0x4], R17 ;  /* 0x000004110a007986 */ /* 0x0001e2000c101908 */
[----:B------:R-:W-:-:S03]  /*2000*/  ISETP.NE.AND P0, PT, R6, R13, PT ;  /* 0x0000000d0600720c */ /* 0x000fc60003f05270 */
        /* <DEDUP_REMOVED lines=15> */
.L_x_41:
[----:B------:R-:W-:Y:S05]  /*2100*/  BSYNC.RECONVERGENT B1 ;  /* 0x0000000000017941 */ /* 0x000fea0003800200 */
.L_x_40:
[----:B------:R-:W-:Y:S05]  /*2110*/  @!P1 BRA `(.L_x_39) ;  /* 0x0000000000949947 */ /* 0x000fea0003800000 */
[----:B------:R-:W-:Y:S01]  /*2120*/  ISETP.GE.U32.AND P0, PT, R12, 0x8, PT ;  /* 0x000000080c00780c */ /* 0x000fe20003f06070 */
[----:B------:R-:W-:Y:S01]  /*2130*/  BSSY.RECONVERGENT B1, `(.L_x_43) ;  /* 0x000000f000017945 */ /* 0x000fe20003800200 */
[----:B------:R-:W-:-:S04]  /*2140*/  LOP3.LUT R6, R4, 0x7, RZ, 0xc0, !PT ;  /* 0x0000000704067812 */ /* 0x000fc800078ec0ff */
[----:B------:R-:W-:-:S07]  /*2150*/  ISETP.NE.AND P1, PT, R6, RZ, PT ;  /* 0x000000ff0600720c */ /* 0x000fce0003f25270 */
[----:B------:R-:W-:Y:S06]  /*2160*/  @!P0 BRA `(.L_x_44) ;  /* 0x00000000002c8947 */ /* 0x000fec0003800000 */
[----:B0-----:R-:W-:Y:S02]  /*2170*/  IMAD.MOV.U32 R17, RZ, RZ, 0x7fffffff ;  /* 0x7fffffffff117424 */ /* 0x001fe400078e00ff */
[----:B------:R-:W-:-:S04]  /*2180*/  IMAD.WIDE.U32 R10, R13, 0x4, R20 ;  /* 0x000000040d0a7825 */ /* 0x000fc800078e0014 */
        /* <DEDUP_REMOVED lines=9> */
.L_x_44:
[----:B------:R-:W-:Y:S05]  /*2220*/  BSYNC.RECONVERGENT B1 ;  /* 0x0000000000017941 */ /* 0x000fea0003800200 */
.L_x_43:
[----:B------:R-:W-:Y:S05]  /*2230*/  @!P1 BRA `(.L_x_39) ;  /* 0x00000000004c9947 */ /* 0x000fea0003800000 */
[----:B------:R-:W-:Y:S02]  /*2240*/  ISETP.GE.U32.AND P0, PT, R6, 0x4, PT ;  /* 0x000000040600780c */ /* 0x000fe40003f06070 */
[----:B01----:R-:W-:-:S04]  /*2250*/  LOP3.LUT R17, R4, 0x3, RZ, 0xc0, !PT ;  /* 0x0000000304117812 */ /* 0x003fc800078ec0ff */
[----:B------:R-:W-:-:S07]  /*2260*/  ISETP.NE.AND P1, PT, R17, RZ, PT ;  /* 0x000000ff1100720c */ /* 0x000fce0003f25270 */
[----:B------:R-:W-:Y:S01]  /*2270*/  @P0 MOV R19, 0x7fffffff ;  /* 0x7fffffff00130802 */ /* 0x000fe20000000f00 */
[----:B------:R-:W-:-:S04]  /*2280*/  @P0 IMAD.WIDE.U32 R10, R13, 0x4, R20 ;  /* 0x000000040d0a0825 */ /* 0x000fc800078e0014 */
[----:B------:R-:W-:Y:S01]  /*2290*/  @P0 VIADD R13, R13, 0x4 ;  /* 0x000000040d0d0836 */ /* 0x000fe20000000000 */
[----:B------:R2:W-:Y:S04]  /*22a0*/  @P0 STG.E desc[UR8][R10.64], R19 ;  /* 0x000000130a000986 */ /* 0x0005e8000c101908 */
[----:B------:R2:W-:Y:S04]  /*22b0*/  @P0 STG.E desc[UR8][R10.64+0x4], R19 ;  /* 0x000004130a000986 */ /* 0x0005e8000c101908 */
[----:B------:R2:W-:Y:S04]  /*22c0*/  @P0 STG.E desc[UR8][R10.64+0x8], R19 ;  /* 0x000008130a000986 */ /* 0x0005e8000c101908 */
[----:B------:R2:W-:Y:S01]  /*22d0*/  @P0 STG.E desc[UR8][R10.64+0xc], R19 ;  /* 0x00000c130a000986 */ /* 0x0005e2000c101908 */
[----:B------:R-:W-:Y:S05]  /*22e0*/  @!P1 BRA `(.L_x_39) ;  /* 0x0000000000209947 */ /* 0x000fea0003800000 */
[----:B------:R-:W-:Y:S02]  /*22f0*/  IMAD.MOV.U32 R6, RZ, RZ, RZ ;  /* 0x000000ffff067224 */ /* 0x000fe400078e00ff */
[----:B--2---:R-:W-:-:S07]  /*2300*/  IMAD.MOV.U32 R19, RZ, RZ, 0x7fffffff ;  /* 0x7fffffffff137424 */ /* 0x004fce00078e00ff */
.L_x_45:
[----:B------:R-:W-:Y:S01]  /*2310*/  IMAD.WIDE.U32 R10, R13, 0x4, R20 ;  /* 0x000000040d0a7825 */ /* 0x000fe200078e0014 */
[----:B------:R-:W-:-:S03]  /*2320*/  IADD3 R6, PT, PT, R6, 0x1, RZ ;  /* 0x0000000106067810 */ /* 0x000fc60007ffe0ff */
[----:B------:R-:W-:Y:S01]  /*2330*/  VIADD R13, R13, 0x1 ;  /* 0x000000010d0d7836 */ /* 0x000fe20000000000 */
[----:B------:R3:W-:Y:S01]  /*2340*/  STG.E desc[UR8][R10.64], R19 ;  /* 0x000000130a007986 */ /* 0x0007e2000c101908 */
[----:B------:R-:W-:-:S13]  /*2350*/  ISETP.NE.AND P0, PT, R6, R17, PT ;  /* 0x000000110600720c */ /* 0x000fda0003f05270 */
[----:B---3--:R-:W-:Y:S05]  /*2360*/  @P0 BRA `(.L_x_45) ;  /* 0xfffffffc00e80947 */ /* 0x008fea000383ffff */
.L_x_39:
[----:B------:R-:W-:Y:S05]  /*2370*/  BSYNC.RECONVERGENT B0 ;  /* 0x0000000000007941 */ /* 0x000fea0003800200 */
.L_x_38:
[----:B------:R-:W-:Y:S01]  /*2380*/  FMUL R15, R15, R0 ;  /* 0x000000000f0f7220 */ /* 0x000fe20000400000 */
[----:B------:R-:W-:Y:S01]  /*2390*/  BSSY.RECONVERGENT B2, `(.L_x_46) ;  /* 0x0000015000027945 */ /* 0x000fe20003800200 */
[----:B------:R-:W-:Y:S02]  /*23a0*/  IMAD.MOV.U32 R6, RZ, RZ, RZ ;  /* 0x000000ffff067224 */ /* 0x000fe400078e00ff */
[----:B------:R-:W-:-:S05]  /*23b0*/  FMUL R26, R15, 0.014999999664723873138 ;  /* 0x3c75c28f0f1a7820 */ /* 0x000fca0000400000 */
[----:B------:R-:W-:-:S13]  /*23c0*/  FSETP.NEU.AND P0, PT, R26, RZ, PT ;  /* 0x000000ff1a00720b */ /* 0x000fda0003f0d000 */
[----:B------:R-:W-:Y:S05]  /*23d0*/  @!P0 BRA `(.L_x_47) ;  /* 0x0000000000408947 */ /* 0x000fea0003800000 */
[----:B012---:R-:W-:-:S06]  /*23e0*/  IMAD.WIDE R10, R4, 0x4, R22 ;  /* 0x00000004040a7825 */ /* 0x007fcc00078e0216 */
[----:B------:R-:W2:Y:S01]  /*23f0*/  LDG.E.CONSTANT R10, desc[UR8][R10.64] ;  /* 0x000000080a0a7981 */ /* 0x000ea2000c1e9900 */
[----:B------:R-:W0:Y:S01]  /*2400*/  MUFU.RCP R6, R26 ;  /* 0x0000001a00067308 */ /* 0x000e220000001000 */
[----:B------:R-:W-:Y:S01]  /*2410*/  BSSY.RECONVERGENT B3, `(.L_x_47) ;  /* 0x000000c000037945 */ /* 0x000fe20003800200 */
[----:B0-----:R-:W-:-:S04]  /*2420*/  FFMA R13, -R26, R6, 1 ;  /* 0x3f8000001a0d7423 */ /* 0x001fc80000000106 */
[----:B------:R-:W-:Y:S01]  /*2430*/  FFMA R6, R6, R13, R6 ;  /* 0x0000000d06067223 */ /* 0x000fe20000000006 */
[----:B--2---:R-:W-:-:S04]  /*2440*/  FADD R27, -R27, R10 ;  /* 0x0000000a1b1b7221 */ /* 0x004fc80000000100 */
[----:B------:R-:W0:Y:S01]  /*2450*/  FCHK P0, R27, R26 ;  /* 0x0000001a1b007302 */ /* 0x000e220000000000 */
[----:B------:R-:W-:-:S04]  /*2460*/  FFMA R13, R27, R6, RZ ;  /* 0x000000061b0d7223 */ /* 0x000fc800000000ff */
[----:B------:R-:W-:-:S04]  /*2470*/  FFMA R12, -R26, R13, R27 ;  /* 0x0000000d1a0c7223 */ /* 0x000fc8000000011b */
[----:B------:R-:W-:Y:S01]  /*2480*/  FFMA R6, R6, R12, R13 ;  /* 0x0000000c06067223 */ /* 0x000fe2000000000d */
[----:B0-----:R-:W-:Y:S06]  /*2490*/  @!P0 BRA `(.L_x_48) ;  /* 0x00000000000c8947 */ /* 0x001fec0003800000 */
[----:B------:R-:W-:-:S07]  /*24a0*/  MOV R34, 0x24c0 ;  /* 0x000024c000227802 */ /* 0x000fce0000000f00 */
[----:B------:R-:W-:Y:S05]  /*24b0*/  CALL.REL.NOINC `($__internal_2_$__cuda_sm3x_div_rn_noftz_f32_slowpath) ;  /* 0x0000003000507944 */ /* 0x000fea0003c00000 */
[----:B------:R-:W-:-:S07]  /*24c0*/  IMAD.MOV.U32 R6, RZ, RZ, R32 ;  /* 0x000000ffff067224 */ /* 0x000fce00078e0020 */
.L_x_48:
[----:B------:R-:W-:Y:S05]  /*24d0*/  BSYNC.RECONVERGENT B3 ;  /* 0x0000000000037941 */ /* 0x000fea0003800200 */
.L_x_47:
[----:B------:R-:W-:Y:S05]  /*24e0*/  BSYNC.RECONVERGENT B2 ;  /* 0x0000000000027941 */ /* 0x000fea0003800200 */
.L_x_46:
[----:B------:R-:W3:Y:S02]  /*24f0*/  LDCU UR4, c[0x0][0x388] ;  /* 0x00007100ff0477ac */ /* 0x000ee40008000800 */
[----:B---3--:R-:W-:-:S13]  /*2500*/  ISETP.GT.AND P0, PT, R7, UR4, PT ;  /* 0x0000000407007c0c */ /* 0x008fda000bf04270 */
[----:B------:R-:W-:Y:S05]  /*2510*/  @P0 EXIT ;  /* 0x000000000000094d */ /* 0x000fea0003800000 */
[----:B------:R-:W3:Y:S01]  /*2520*/  LDC R30, c[0x0][0x398] ;  /* 0x0000e600ff1e7b82 */ /* 0x000ee20000000800 */
[----:B------:R-:W4:Y:S01]  /*2530*/  LDCU.64 UR6, c[0x0][0x380] ;  /* 0x00007000ff0677ac */ /* 0x000f220008000a00 */
[----:B------:R-:W-:Y:S01]  /*2540*/  I2FP.F32.U32 R7, UR5 ;  /* 0x0000000500077c45 */ /* 0x000fe20008201000 */
[----:B012---:R-:W-:Y:S01]  /*2550*/  IMAD.MOV.U32 R10, RZ, RZ, 0x7fffffff ;  /* 0x7fffffffff0a7424 */ /* 0x007fe200078e00ff */
[----:B------:R-:W-:Y:S01]  /*2560*/  MOV R13, 0x7fffffff ;  /* 0x7fffffff000d7802 */ /* 0x000fe20000000f00 */
[----:B------:R-:W-:Y:S02]  /*2570*/  IMAD.MOV.U32 R11, RZ, RZ, RZ ;  /* 0x000000ffff0b7224 */ /* 0x000fe400078e00ff */
[----:B------:R-:W-:Y:S02]  /*2580*/  IMAD.MOV.U32 R12, RZ, RZ, RZ ;  /* 0x000000ffff0c7224 */ /* 0x000fe400078e00ff */
[----:B------:R-:W-:Y:S02]  /*2590*/  IMAD.MOV.U32 R14, RZ, RZ, 0x7fffffff ;  /* 0x7fffffffff0e7424 */ /* 0x000fe400078e00ff */
[----:B------:R-:W-:-:S02]  /*25a0*/  IMAD.MOV.U32 R15, RZ, RZ, RZ ;  /* 0x000000ffff0f7224 */ /* 0x000fc400078e00ff */
[----:B------:R-:W-:Y:S02]  /*25b0*/  IMAD.MOV.U32 R16, RZ, RZ, R6 ;  /* 0x000000ffff107224 */ /* 0x000fe400078e0006 */
[----:B------:R-:W-:Y:S01]  /*25c0*/  VIADD R18, R1, 0x200 ;  /* 0x0000020001127836 */ /* 0x000fe20000000000 */
[----:B----4-:R-:W-:Y:S01]  /*25d0*/  IADD3 R24, P1, PT, R8, UR6, RZ ;  /* 0x0000000608187c10 */ /* 0x010fe2000ff3e0ff */
[----:B------:R-:W-:-:S03]  /*25e0*/  HFMA2 R8, -RZ, RZ, 0, 0 ;  /* 0x00000000ff087431 */ /* 0x000fc600000001ff */
[----:B------:R-:W-:Y:S02]  /*25f0*/  IADD3 R24, P0, PT, R24, 0x20, RZ ;  /* 0x0000002018187810 */ /* 0x000fe40007f1e0ff */
[C---:B---3--:R-:W-:Y:S02]  /*2600*/  LOP3.LUT R17, R30.reuse, 0xffff, RZ, 0xc0, !PT ;  /* 0x0000ffff1e117812 */ /* 0x048fe400078ec0ff */
[----:B------:R-:W-:Y:S02]  /*2610*/  IADD3.X R25, PT, PT, RZ, UR7, R9, P0, P1 ;  /* 0x00000007ff197c10 */ /* 0x000fe400087e2409 */
[----:B------:R-:W-:Y:S02]  /*2620*/  SHF.R.U32.HI R17, RZ, 0x4, R17 ;  /* 0x00000004ff117819 */ /* 0x000fe40000011611 */
[C---:B------:R-:W-:Y:S02]  /*2630*/  LOP3.LUT R19, R30.reuse, 0xf, RZ, 0xc0, !PT ;  /* 0x0000000f1e137812 */ /* 0x040fe400078ec0ff */
[----:B------:R-:W-:Y:S01]  /*2640*/  SHF.L.U32 R31, R17, 0x4, RZ ;  /* 0x00000004111f7819 */ /* 0x000fe200000006ff */
[----:B------:R-:W-:Y:S01]  /*2650*/  IMAD.MOV.U32 R17, RZ, RZ, 0x7fffffff ;  /* 0x7fffffffff117424 */ /* 0x000fe200078e00ff */
[----:B------:R-:W-:-:S02]  /*2660*/  LOP3.LUT R28, R30, 0x7, RZ, 0xc0, !PT ;  /* 0x000000071e1c7812 */ /* 0x000fc400078ec0ff */
[----:B------:R-:W-:Y:S02]  /*2670*/  LOP3.LUT R31, R31, 0xf0, RZ, 0xe2, !PT ;  /* 0x000000f01f1f7812 */ /* 0x000fe400078ee2ff */
[C---:B------:R-:W-:Y:S02]  /*2680*/  LOP3.LUT R29, R30.reuse, 0xf0, RZ, 0xc0, !PT ;  /* 0x000000f01e1d7812 */ /* 0x040fe400078ec0ff */
[----:B------:R-:W-:Y:S01]  /*2690*/  PRMT R9, RZ, 0x7610, R9 ;  /* 0x00007610ff097816 */ /* 0x000fe20000000009 */
[----:B------:R-:W-:Y:S01]  /*26a0*/  IMAD.MOV R31, RZ, RZ, -R31 ;  /* 0x000000ffff1f7224 */ /* 0x000fe200078e0a1f */
[----:B------:R-:W-:-:S07]  /*26b0*/  LOP3.LUT R30, R30, 0x3, RZ, 0xc0, !PT ;  /* 0x000000031e1e7812 */ /* 0x000fce00078ec0ff */
.L_x_84:
[----:B------:R-:W0:Y:S01]  /*26c0*/  LDCU UR6, c[0x0][0x398] ;  /* 0x00007300ff0677ac */ /* 0x000e220008000800 */
[----:B------:R-:W-:-:S06]  /*26d0*/  IMAD.WIDE R32, R4, 0x4, R22 ;  /* 0x0000000404207825 */ /* 0x000fcc00078e0216 */
[----:B------:R-:W2:Y:S01]  /*26e0*/  LDG.E.CONSTANT R33, desc[UR8][R32.64] ;  /* 0x0000000820217981 */ /* 0x000ea2000c1e9900 */
[----:B0-----:R-:W-:-:S05]  /*26f0*/  IADD3 R27, PT, PT, R4, -UR6, RZ ;  /* 0x80000006041b7c10 */ /* 0x001fca000fffe0ff */
[----:B------:R-:W-:-:S06]  /*2700*/  IMAD.WIDE R26, R27, 0x4, R22 ;  /* 0x000000041b1a7825 */ /* 0x000fcc00078e0216 */
[----:B------:R-:W3:Y:S01]  /*2710*/  LDG.E.CONSTANT R26, desc[UR8][R26.64] ;  /* 0x000000081a1a7981 */ /* 0x000ee2000c1e9900 */
[----:B------:R-:W-:-:S04]  /*2720*/  UIADD3 UR4, UPT, UPT, UR6, -0x1, URZ ;  /* 0xffffffff06047890 */ /* 0x000fc8000fffe0ff */
[----:B------:R-:W-:Y:S01]  /*2730*/  UISETP.GE.U32.AND UP0, UPT, UR4, 0xf, UPT ;  /* 0x0000000f0400788c */ /* 0x000fe2000bf06070 */
[----:B------:R-:W-:Y:S01]  /*2740*/  IMAD.MOV.U32 R35, RZ, RZ, R4 ;  /* 0x000000ffff237224 */ /* 0x000fe200078e0004 */
[----:B------:R-:W-:Y:S01]  /*2750*/  IADD3 R4, PT, PT, R4, 0x1, RZ ;  /* 0x0000000104047810 */ /* 0x000fe20007ffe0ff */
[----:B------:R-:W-:Y:S02]  /*2760*/  IMAD.MOV.U32 R39, RZ, RZ, R13 ;  /* 0x000000ffff277224 */ /* 0x000fe400078e000d */
[----:B------:R-:W-:Y:S02]  /*2770*/  IMAD.MOV.U32 R37, RZ, RZ, R10 ;  /* 0x000000ffff257224 */ /* 0x000fe400078e000a */
[----:B------:R-:W-:Y:S02]  /*2780*/  IMAD.MOV.U32 R41, RZ, RZ, RZ ;  /* 0x000000ffff297224 */ /* 0x000fe400078e00ff */
[----:B------:R-:W-:Y:S02]  /*2790*/  IMAD.MOV.U32 R43, RZ, RZ, RZ ;  /* 0x000000ffff2b7224 */ /* 0x000fe400078e00ff */
[----:B---3--:R-:W-:-:S04]  /*27a0*/  FADD R34, -R26, R5 ;  /* 0x000000051a227221 */ /* 0x008fc80000000100 */
[----:B--2---:R-:W-:Y:S01]  /*27b0*/  FADD R5, R33, R34 ;  /* 0x0000002221057221 */ /* 0x004fe20000000000 */
[----:B------:R-:W-:-:S03]  /*27c0*/  VIADD R34, R4, -UR6 ;  /* 0x8000000604227c36 */ /* 0x000fc60008000000 */
[----:B------:R-:W-:Y:S01]  /*27d0*/  FMUL R32, R5, R0 ;  /* 0x0000000005207220 */ /* 0x000fe20000400000 */
[----:B------:R-:W-:Y:S06]  /*27e0*/  BRA.U !UP0, `(.L_x_49) ;  /* 0x0000000108e47547 */ /* 0x000fec000b800000 */
[----:B------:R-:W-:Y:S02]  /*27f0*/  HFMA2 R41, -RZ, RZ, 0, 0 ;  /* 0x00000000ff297431 */ /* 0x000fe400000001ff */
[----:B------:R-:W-:Y:S02]  /*2800*/  IMAD.MOV.U32 R43, RZ, RZ, R34 ;  /* 0x000000ffff2b7224 */ /* 0x000fe400078e0022 */
[----:B------:R-:W-:-:S07]  /*2810*/  IMAD.MOV.U32 R36, RZ, RZ, R31 ;  /* 0x000000ffff247224 */ /* 0x000fce00078e001f */
.L_x_50:
[----:B------:R-:W-:-:S05]  /*2820*/  IMAD.WIDE R26, R43, 0x4, R24 ;  /* 0x000000042b1a7825 */ /* 0x000fca00078e0218 */
[----:B------:R-:W2:Y:S04]  /*2830*/  LDG.E.CONSTANT R45, desc[UR8][R26.64+-0x20] ;  /* 0xffffe0081a2d7981 */ /* 0x000ea8000c1e9900 */
[----:B------:R-:W3:Y:S01]  /*2840*/  LDG.E.CONSTANT R42, desc[UR8][R26.64+-0x1c] ;  /* 0xffffe4081a2a7981 */ /* 0x000ee2000c1e9900 */
[----:B--2---:R-:W-:-:S03]  /*2850*/  FADD R38, -R32, R45 ;  /* 0x0000002d20267221 */ /* 0x004fc60000000100 */
[----:B------:R-:W2:Y:S01]  /*2860*/  LDG.E.CONSTANT R45, desc[UR8][R26.64+-0x14] ;  /* 0xffffec081a2d7981 */ /* 0x000ea2000c1e9900 */
[----:B------:R-:W-:-:S03]  /*2870*/  FADD R40, |R38|, R41 ;  /* 0x0000002926287221 */ /* 0x000fc60000000200 */
[----:B------:R-:W4:Y:S04]  /*2880*/  LDG.E.CONSTANT R38, desc[UR8][R26.64+-0x18] ;  /* 0xffffe8081a267981 */ /* 0x000f28000c1e9900 */
[----:B------:R-:W5:Y:S01]  /*2890*/  LDG.E.CONSTANT R41, desc[UR8][R26.64+-0x10] ;  /* 0xfffff0081a297981 */ /* 0x000f62000c1e9900 */
[----:B---3--:R-:W-:-:S04]  /*28a0*/  FADD R42, -R32, R42 ;  /* 0x0000002a202a7221 */ /* 0x008fc80000000100 */
[----:B------:R-:W-:Y:S02]  /*28b0*/  FADD R40, R40, |R42| ;  /* 0x4000002a28287221 */ /* 0x000fe40000000000 */
[----:B------:R-:W3:Y:S01]  /*28c0*/  LDG.E.CONSTANT R42, desc[UR8][R26.64+-0xc] ;  /* 0xfffff4081a2a7981 */ /* 0x000ee2000c1e9900 */
[C---:B--2---:R-:W-:Y:S01]  /*28d0*/  FADD R45, -R32.reuse, R45 ;  /* 0x0000002d202d7221 */ /* 0x044fe20000000100 */
[----:B----4-:R-:W-:-:S04]  /*28e0*/  FADD R38, -R32, R38 ;  /* 0x0000002620267221 */ /* 0x010fc80000000100 */
[----:B------:R-:W-:Y:S01]  /*28f0*/  FADD R38, R40, |R38| ;  /* 0x4000002628267221 */ /* 0x000fe20000000000 */
[----:B-----5:R-:W-:-:S03]  /*2900*/  FADD R41, -R32, R41 ;  /* 0x0000002920297221 */ /* 0x020fc60000000100 */
[----:B------:R-:W-:Y:S02]  /*2910*/  FADD R38, R38, |R45| ;  /* 0x4000002d26267221 */ /* 0x000fe40000000000 */
[----:B------:R-:W2:Y:S02]  /*2920*/  LDG.E.CONSTANT R45, desc[UR8][R26.64+-0x4] ;  /* 0xfffffc081a2d7981 */ /* 0x000ea4000c1e9900 */
[----:B------:R-:W-:Y:S02]  /*2930*/  FADD R40, R38, |R41| ;  /* 0x4000002926287221 */ /* 0x000fe40000000000 */
        /* <DEDUP_REMOVED lines=15> */
[----:B------:R-:W-:Y:S01]  /*2a30*/  FADD R40, R40, |R42| ;  /* 0x4000002a28287221 */ /* 0x000fe20000000000 */
[C---:B--2---:R-:W-:Y:S01]  /*2a40*/  FADD R45, -R32.reuse, R45 ;  /* 0x0000002d202d7221 */ /* 0x044fe20000000100 */
[----:B----4-:R-:W-:-:S04]  /*2a50*/  FADD R38, -R32, R38 ;  /* 0x0000002620267221 */ /* 0x010fc80000000100 */
[----:B------:R-:W-:Y:S01]  /*2a60*/  FADD R38, R40, |R38| ;  /* 0x4000002628267221 */ /* 0x000fe20000000000 */
[----:B-----5:R-:W-:Y:S01]  /*2a70*/  FADD R41, -R32, R41 ;  /* 0x0000002920297221 */ /* 0x020fe20000000100 */
[----:B------:R-:W2:Y:S02]  /*2a80*/  LDG.E.CONSTANT R40, desc[UR8][R26.64+0x1c] ;  /* 0x00001c081a287981 */ /* 0x000ea4000c1e9900 */
[----:B------:R-:W-:Y:S02]  /*2a90*/  FADD R38, R38, |R45| ;  /* 0x4000002d26267221 */ /* 0x000fe40000000000 */
[----:B------:R-:W3:Y:S02]  /*2aa0*/  LDG.E.CONSTANT R45, desc[UR8][R26.64+0x18] ;  /* 0x000018081a2d7981 */ /* 0x000ee4000c1e9900 */
[----:B------:R-:W-:Y:S02]  /*2ab0*/  FADD R38, R38, |R41| ;  /* 0x4000002926267221 */ /* 0x000fe40000000000 */
[----:B------:R-:W4:Y:S01]  /*2ac0*/  LDG.E.CONSTANT R41, desc[UR8][R26.64+0x14] ;  /* 0x000014081a297981 */ /* 0x000f22000c1e9900 */
[----:B------:R-:W-:-:S05]  /*2ad0*/  VIADD R36, R36, 0x10 ;  /* 0x0000001024247836 */ /* 0x000fca0000000000 */
[----:B------:R-:W-:Y:S02]  /*2ae0*/  ISETP.NE.AND P0, PT, R36, RZ, PT ;  /* 0x000000ff2400720c */ /* 0x000fe40003f05270 */
[----:B------:R-:W-:Y:S01]  /*2af0*/  IADD3 R43, PT, PT, R43, 0x10, RZ ;  /* 0x000000102b2b7810 */ /* 0x000fe20007ffe0ff */
[C---:B---3--:R-:W-:Y:S01]  /*2b00*/  FADD R45, -R32.reuse, R45 ;  /* 0x0000002d202d7221 */ /* 0x048fe20000000100 */
[----:B----4-:R-:W-:-:S04]  /*2b10*/  FADD R41, -R32, R41 ;  /* 0x0000002920297221 */ /* 0x010fc80000000100 */
[----:B------:R-:W-:Y:S01]  /*2b20*/  FADD R38, R38, |R41| ;  /* 0x4000002926267221 */ /* 0x000fe20000000000 */
[----:B--2---:R-:W-:-:S03]  /*2b30*/  FADD R41, -R32, R40 ;  /* 0x0000002820297221 */ /* 0x004fc60000000100 */
[----:B------:R-:W-:-:S04]  /*2b40*/  FADD R38, R38, |R45| ;  /* 0x4000002d26267221 */ /* 0x000fc80000000000 */
[----:B------:R-:W-:Y:S01]  /*2b50*/  FADD R41, R38, |R41| ;  /* 0x4000002926297221 */ /* 0x000fe20000000000 */
[----:B------:R-:W-:Y:S06]  /*2b60*/  @P0 BRA `(.L_x_50) ;  /* 0xfffffffc002c0947 */ /* 0x000fec000383ffff */
[----:B------:R-:W-:-:S07]  /*2b70*/  IMAD.MOV.U32 R43, RZ, RZ, R29 ;  /* 0x000000ffff2b7224 */ /* 0x000fce00078e001d */
.L_x_49:
[----:B------:R-:W-:-:S13]  /*2b80*/  ISETP.NE.AND P0, PT, R19, RZ, PT ;  /* 0x000000ff1300720c */ /* 0x000fda0003f05270 */
[----:B------:R-:W-:Y:S05]  /*2b90*/  @!P0 BRA `(.L_x_51) ;  /* 0x0000000400088947 */ /* 0x000fea0003800000 */
[----:B------:R-:W-:Y:S01]  /*2ba0*/  VIADD R26, R19, 0xffffffff ;  /* 0xffffffff131a7836 */ /* 0x000fe20000000000 */
[----:B------:R-:W-:-:S04]  /*2bb0*/  ISETP.NE.AND P1, PT, R28, RZ, PT ;  /* 0x000000ff1c00720c */ /* 0x000fc80003f25270 */
[----:B------:R-:W-:-:S13]  /*2bc0*/  ISETP.GE.U32.AND P0, PT, R26, 0x7, PT ;  /* 0x000000071a00780c */ /* 0x000fda0003f06070 */
[----:B------:R-:W-:Y:S05]  /*2bd0*/  @!P0 BRA `(.L_x_52) ;  /* 0x00000000006c8947 */ /* 0x000fea0003800000 */
[----:B------:R-:W-:-:S04]  /*2be0*/  IMAD.IADD R27, R34, 0x1, R43 ;  /* 0x00000001221b7824 */ /* 0x000fc800078e022b */
[----:B------:R-:W-:-:S05]  /*2bf0*/  IMAD.WIDE R26, R27, 0x4, R22 ;  /* 0x000000041b1a7825 */ /* 0x000fca00078e0216 */
[----:B------:R-:W2:Y:S04]  /*2c00*/  LDG.E.CONSTANT R38, desc[UR8][R26.64] ;  /* 0x000000081a267981 */ /* 0x000ea8000c1e9900 */
[----:B------:R-:W3:Y:S04]  /*2c10*/  LDG.E.CONSTANT R40, desc[UR8][R26.64+0x4] ;  /* 0x000004081a287981 */ /* 0x000ee8000c1e9900 */
[----:B------:R-:W4:Y:S04]  /*2c20*/  LDG.E.CONSTANT R36, desc[UR8][R26.64+0x8] ;  /* 0x000008081a247981 */ /* 0x000f28000c1e9900 */
[----:B------:R-:W5:Y:S01]  /*2c30*/  LDG.E.CONSTANT R45, desc[UR8][R26.64+0xc] ;  /* 0x00000c081a2d7981 */ /* 0x000f62000c1e9900 */
[----:B--2---:R-:W-:-:S04]  /*2c40*/  FADD R38, -R32, R38 ;  /* 0x0000002620267221 */ /* 0x004fc80000000100 */
[----:B------:R-:W-:Y:S01]  /*2c50*/  FADD R38, R41, |R38| ;  /* 0x4000002629267221 */ /* 0x000fe20000000000 */
[----:B---3--:R-:W-:Y:S02]  /*2c60*/  FADD R41, -R32, R40 ;  /* 0x0000002820297221 */ /* 0x008fe40000000100 */
[----:B------:R-:W2:Y:S02]  /*2c70*/  LDG.E.CONSTANT R40, desc[UR8][R26.64+0x14] ;  /* 0x000014081a287981 */ /* 0x000ea4000c1e9900 */
[----:B------:R-:W-:Y:S01]  /*2c80*/  FADD R38, R38, |R41| ;  /* 0x4000002926267221 */ /* 0x000fe20000000000 */
[C---:B----4-:R-:W-:Y:S02]  /*2c90*/  FADD R41, -R32.reuse, R36 ;  /* 0x0000002420297221 */ /* 0x050fe40000000100 */
[----:B------:R-:W3:Y:S01]  /*2ca0*/  LDG.E.CONSTANT R36, desc[UR8][R26.64+0x10] ;  /* 0x000010081a247981 */ /* 0x000ee2000c1e9900 */
[----:B-----5:R-:W-:Y:S01]  /*2cb0*/  FADD R45, -R32, R45 ;  /* 0x0000002d202d7221 */ /* 0x020fe20000000100 */
[----:B------:R-:W-:-:S02]  /*2cc0*/  FADD R38, R38, |R41| ;  /* 0x4000002926267221 */ /* 0x000fc40000000000 */
[----:B------:R-:W4:Y:S02]  /*2cd0*/  LDG.E.CONSTANT R41, desc[UR8][R26.64+0x18] ;  /* 0x000018081a297981 */ /* 0x000f24000c1e9900 */
[----:B------:R-:W-:Y:S02]  /*2ce0*/  FADD R38, R38, |R45| ;  /* 0x4000002d26267221 */ /* 0x000fe40000000000 */
[----:B------:R-:W5:Y:S01]  /*2cf0*/  LDG.E.CONSTANT R45, desc[UR8][R26.64+0x1c] ;  /* 0x00001c081a2d7981 */ /* 0x000f62000c1e9900 */
[----:B------:R-:W-:Y:S01]  /*2d00*/  IADD3 R43, PT, PT, R43, 0x8, RZ ;  /* 0x000000082b2b7810 */ /* 0x000fe20007ffe0ff */
[C---:B--2---:R-:W-:Y:S01]  /*2d10*/  FADD R40, -R32.reuse, R40 ;  /* 0x0000002820287221 */ /* 0x044fe20000000100 */
[----:B---3--:R-:W-:-:S04]  /*2d20*/  FADD R36, -R32, R36 ;  /* 0x0000002420247221 */ /* 0x008fc80000000100 */
[----:B------:R-:W-:Y:S01]  /*2d30*/  FADD R36, R38, |R36| ;  /* 0x4000002426247221 */ /* 0x000fe20000000000 */
[----:B----4-:R-:W-:-:S03]  /*2d40*/  FADD R41, -R32, R41 ;  /* 0x0000002920297221 */ /* 0x010fc60000000100 */
[----:B------:R-:W-:Y:S01]  /*2d50*/  FADD R36, R36, |R40| ;  /* 0x4000002824247221 */ /* 0x000fe20000000000 */
[----:B-----5:R-:W-:-:S03]  /*2d60*/  FADD R38, -R32, R45 ;  /* 0x0000002d20267221 */ /* 0x020fc60000000100 */
[----:B------:R-:W-:-:S04]  /*2d70*/  FADD R41, R36, |R41| ;  /* 0x4000002924297221 */ /* 0x000fc80000000000 */
[----:B------:R-:W-:-:S07]  /*2d80*/  FADD R41, R41, |R38| ;  /* 0x4000002629297221 */ /* 0x000fce0000000000 */
.L_x_52:
        /* <DEDUP_REMOVED lines=11> */
[----:B------:R-:W-:-:S02]  /*2e40*/  VIADD R43, R43, 0x4 ;  /* 0x000000042b2b7836 */ /* 0x000fc40000000000 */
        /* <DEDUP_REMOVED lines=8> */
.L_x_53:
[----:B------:R-:W-:Y:S05]  /*2ed0*/  @!P1 BRA `(.L_x_51) ;  /* 0x0000000000389947 */ /* 0x000fea0003800000 */
[----:B------:R-:W-:-:S05]  /*2ee0*/  IADD3 R27, PT, PT, R34, R43, RZ ;  /* 0x0000002b221b7210 */ /* 0x000fca0007ffe0ff */
[----:B------:R-:W-:-:S05]  /*2ef0*/  IMAD.WIDE R26, R27, 0x4, R22 ;  /* 0x000000041b1a7825 */ /* 0x000fca00078e0216 */
[----:B------:R-:W2:Y:S01]  /*2f00*/  LDG.E.CONSTANT R43, desc[UR8][R26.64] ;  /* 0x000000081a2b7981 */ /* 0x000ea2000c1e9900 */
[----:B------:R-:W-:Y:S01]  /*2f10*/  ISETP.NE.AND P0, PT, R30, 0x1, PT ;  /* 0x000000011e00780c */ /* 0x000fe20003f05270 */
[----:B--2---:R-:W-:-:S04]  /*2f20*/  FADD R34, -R32, R43 ;  /* 0x0000002b20227221 */ /* 0x004fc80000000100 */
[----:B------:R-:W-:-:S08]  /*2f30*/  FADD R41, R41, |R34| ;  /* 0x4000002229297221 */ /* 0x000fd00000000000 */
[----:B------:R-:W-:Y:S05]  /*2f40*/  @!P0 BRA `(.L_x_51) ;  /* 0x00000000001c8947 */ /* 0x000fea0003800000 */
[----:B------:R-:W-:Y:S01]  /*2f50*/  ISETP.NE.AND P0, PT, R30, 0x2, PT ;  /* 0x000000021e00780c */ /* 0x000fe20003f05270 */
[----:B------:R-:W2:-:S12]  /*2f60*/  LDG.E.CONSTANT R43, desc[UR8][R26.64+0x4] ;  /* 0x000004081a2b7981 */ /* 0x000e98000c1e9900 */
[----:B------:R-:W3:Y:S01]  /*2f70*/  @P0 LDG.E.CONSTANT R45, desc[UR8][R26.64+0x8] ;  /* 0x000008081a2d0981 */ /* 0x000ee2000c1e9900 */
[----:B--2---:R-:W-:-:S04]  /*2f80*/  FADD R34, -R32, R43 ;  /* 0x0000002b20227221 */ /* 0x004fc80000000100 */
[----:B------:R-:W-:Y:S01]  /*2f90*/  FADD R41, R41, |R34| ;  /* 0x4000002229297221 */ /* 0x000fe20000000000 */
[----:B---3--:R-:W-:-:S04]  /*2fa0*/  @P0 FADD R34, -R32, R45 ;  /* 0x0000002d20220221 */ /* 0x008fc80000000100 */
[----:B------:R-:W-:-:S07]  /*2fb0*/  @P0 FADD R41, R41, |R34| ;  /* 0x4000002229290221 */ /* 0x000fce0000000000 */
.L_x_51:
[----:B------:R-:W-:Y:S01]  /*2fc0*/  FMUL R41, R41, R0 ;  /* 0x0000000029297220 */ /* 0x000fe20000400000 */
[----:B------:R-:W-:Y:S01]  /*2fd0*/  BSSY.RECONVERGENT B2, `(.L_x_54) ;  /* 0x0000014000027945 */ /* 0x000fe20003800200 */
[----:B------:R-:W-:Y:S02]  /*2fe0*/  IMAD.MOV.U32 R26, RZ, RZ, RZ ;  /* 0x000000ffff1a7224 */ /* 0x000fe400078e00ff */
[----:B------:R-:W-:-:S05]  /*2ff0*/  FMUL R34, R41, 0.014999999664723873138 ;  /* 0x3c75c28f29227820 */ /* 0x000fca0000400000 */
[----:B------:R-:W-:-:S13]  /*3000*/  FSETP.NEU.AND P0, PT, R34, RZ, PT ;  /* 0x000000ff2200720b */ /* 0x000fda0003f0d000 */
[----:B------:R-:W-:Y:S05]  /*3010*/  @!P0 BRA `(.L_x_55) ;  /* 0x00000000003c8947 */ /* 0x000fea0003800000 */
[----:B------:R-:W0:Y:S01]  /*3020*/  MUFU.RCP R26, R34 ;  /* 0x00000022001a7308 */ /* 0x000e220000001000 */
[----:B------:R-:W-:Y:S01]  /*3030*/  FADD R27, R33, -R32 ;  /* 0x80000020211b7221 */ /* 0x000fe20000000000 */
[----:B------:R-:W-:Y:S06]  /*3040*/  BSSY.RECONVERGENT B3, `(.L_x_55) ;  /* 0x000000c000037945 */ /* 0x000fec0003800200 */
[----:B------:R-:W1:Y:S01]  /*3050*/  FCHK P0, R27, R34 ;  /* 0x000000221b007302 */ /* 0x000e620000000000 */
[----:B0-----:R-:W-:-:S04]  /*3060*/  FFMA R41, -R34, R26, 1 ;  /* 0x3f80000022297423 */ /* 0x001fc8000000011a */
[----:B------:R-:W-:-:S04]  /*3070*/  FFMA R26, R26, R41, R26 ;  /* 0x000000291a1a7223 */ /* 0x000fc8000000001a */
[----:B------:R-:W-:-:S04]  /*3080*/  FFMA R33, R27, R26, RZ ;  /* 0x0000001a1b217223 */ /* 0x000fc800000000ff */
[----:B------:R-:W-:-:S04]  /*3090*/  FFMA R32, -R34, R33, R27 ;  /* 0x0000002122207223 */ /* 0x000fc8000000011b */
[----:B------:R-:W-:Y:S01]  /*30a0*/  FFMA R26, R26, R32, R33 ;  /* 0x000000201a1a7223 */ /* 0x000fe20000000021 */
[----:B-1----:R-:W-:Y:S06]  /*30b0*/  @!P0 BRA `(.L_x_56) ;  /* 0x0000000000108947 */ /* 0x002fec0003800000 */
[----:B------:R-:W-:Y:S01]  /*30c0*/  IMAD.MOV.U32 R26, RZ, RZ, R34 ;  /* 0x000000ffff1a7224 */ /* 0x000fe200078e0022 */
[----:B------:R-:W-:-:S07]  /*30d0*/  MOV R34, 0x30f0 ;  /* 0x000030f000227802 */ /* 0x000fce0000000f00 */
[----:B------:R-:W-:Y:S05]  /*30e0*/  CALL.REL.NOINC `($__internal_2_$__cuda_sm3x_div_rn_noftz_f32_slowpath) ;  /* 0x0000002400447944 */ /* 0x000fea0003c00000 */
[----:B------:R-:W-:-:S07]  /*30f0*/  IMAD.MOV.U32 R26, RZ, RZ, R32 ;  /* 0x000000ffff1a7224 */ /* 0x000fce00078e0020 */
.L_x_56:
[----:B------:R-:W-:Y:S05]  /*3100*/  BSYNC.RECONVERGENT B3 ;  /* 0x0000000000037941 */ /* 0x000fea0003800200 */
.L_x_55:
[----:B------:R-:W-:Y:S05]  /*3110*/  BSYNC.RECONVERGENT B2 ;  /* 0x0000000000027941 */ /* 0x000fea0003800200 */
.L_x_54:
[----:B------:R-:W-:Y:S01]  /*3120*/  LOP3.LUT P0, RZ, R9, 0xff, RZ, 0xc0, !PT ;  /* 0x000000ff09ff7812 */ /* 0x000fe2000780c0ff */
[----:B------:R-:W-:Y:S01]  /*3130*/  FMUL R27, R26, R2 ;  /* 0x000000021a1b7220 */ /* 0x000fe20000400000 */
[----:B------:R-:W-:Y:S01]  /*3140*/  FADD R32, -R2, 1 ;  /* 0x3f80000002207421 */ /* 0x000fe20000000100 */
[----:B------:R-:W-:Y:S01]  /*3150*/  FMUL R33, R26, R3 ;  /* 0x000000031a217220 */ /* 0x000fe20000400000 */
[----:B------:R-:W-:Y:S01]  /*3160*/  FADD R26, -R3, 1 ;  /* 0x3f800000031a7421 */ /* 0x000fe20000000100 */
[----:B------:R-:W-:Y:S01]  /*3170*/  BSSY.RECONVERGENT B2, `(.L_x_57) ;  /* 0x0000030000027945 */ /* 0x000fe20003800200 */
[----:B------:R-:W-:Y:S02]  /*3180*/  FFMA R6, R32, R6, R27 ;  /* 0x0000000620067223 */ /* 0x000fe4000000001b */
[----:B------:R-:W-:Y:S02]  /*3190*/  FFMA R16, R26, R16, R33 ;  /* 0x000000101a107223 */ /* 0x000fe40000000021 */
[----:B------:R-:W-:-:S04]  /*31a0*/  FADD R9, R6, R6 ;  /* 0x0000000606097221 */ /* 0x000fc80000000000 */
[----:B------:R-:W-:Y:S01]  /*31b0*/  FADD R32, -R16, R9 ;  /* 0x0000000910207221 */ /* 0x000fe20000000100 */
[----:B------:R-:W-:Y:S06]  /*31c0*/  @P0 BRA `(.L_x_58) ;  /* 0x0000000000600947 */ /* 0x000fec0003800000 */
[----:B------:R-:W-:Y:S02]  /*31d0*/  FSETP.NE.AND P0, PT, |R32|, +INF , PT ;  /* 0x7f8000002000780b */ /* 0x000fe40003f05200 */
[----:B------:R-:W-:-:S11]  /*31e0*/  PRMT R9, RZ, 0x7610, R9 ;  /* 0x00007610ff097816 */ /* 0x000fd60000000009 */
[----:B------:R-:W-:Y:S05]  /*31f0*/  @!P0 BRA `(.L_x_59) ;  /* 0x00000000009c8947 */ /* 0x000fea0003800000 */
[----:B------:R-:W0:Y:S01]  /*3200*/  MUFU.RCP R26, R7 ;  /* 0x00000007001a7308 */ /* 0x000e220000001000 */
[----:B------:R-:W-:Y:S01]  /*3210*/  FADD R27, R8, R32 ;  /* 0x00000020081b7221 */ /* 0x000fe20000000000 */
[----:B------:R-:W-:Y:S01]  /*3220*/  IADD3 R15, PT, PT, R15, 0x1, RZ ;  /* 0x000000010f0f7810 */ /* 0x000fe20007ffe0ff */
[----:B------:R-:W-:Y:S03]  /*3230*/  BSSY.RECONVERGENT B3, `(.L_x_60) ;  /* 0x000000e000037945 */ /* 0x000fe60003800200 */
[----:B------:R-:W-:Y:S02]  /*3240*/  ISETP.GE.AND P1, PT, R15, UR5, PT ;  /* 0x000000050f007c0c */ /* 0x000fe4000bf26270 */
[----:B------:R-:W1:Y:S01]  /*3250*/  FCHK P0, R27, R7 ;  /* 0x000000071b007302 */ /* 0x000e620000000000 */
[----:B0-----:R-:W-:-:S04]  /*3260*/  FFMA R9, -R7, R26, 1 ;  /* 0x3f80000007097423 */ /* 0x001fc8000000011a */
[----:B------:R-:W-:-:S04]  /*3270*/  FFMA R26, R26, R9, R26 ;  /* 0x000000091a1a7223 */ /* 0x000fc8000000001a */
[----:B------:R-:W-:-:S04]  /*3280*/  FFMA R9, R27, R26, RZ ;  /* 0x0000001a1b097223 */ /* 0x000fc800000000ff */
[----:B------:R-:W-:-:S04]  /*3290*/  FFMA R8, -R7, R9, R27 ;  /* 0x0000000907087223 */ /* 0x000fc8000000011b */
[----:B------:R-:W-:Y:S01]  /*32a0*/  FFMA R26, R26, R8, R9 ;  /* 0x000000081a1a7223 */ /* 0x000fe20000000009 */
[----:B------:R-:W-:Y:S01]  /*32b0*/  IMAD.MOV.U32 R8, RZ, RZ, R27 ;  /* 0x000000ffff087224 */ /* 0x000fe200078e001b */
[----:B-1----:R-:W-:Y:S06]  /*32c0*/  @!P0 BRA `(.L_x_61) ;  /* 0x0000000000108947 */ /* 0x002fec0003800000 */
[----:B------:R-:W-:Y:S01]  /*32d0*/  IMAD.MOV.U32 R26, RZ, RZ, R7 ;  /* 0x000000ffff1a7224 */ /* 0x000fe200078e0007 */
[----:B------:R-:W-:-:S07]  /*32e0*/  MOV R34, 0x3300 ;  /* 0x0000330000227802 */ /* 0x000fce0000000f00 */
[----:B------:R-:W-:Y:S05]  /*32f0*/  CALL.REL.NOINC `($__internal_2_$__cuda_sm3x_div_rn_noftz_f32_slowpath) ;  /* 0x0000002000c07944 */ /* 0x000fea0003c00000 */
[----:B------:R-:W-:-:S07]  /*3300*/  IMAD.MOV.U32 R26, RZ, RZ, R32 ;  /* 0x000000ffff1a7224 */ /* 0x000fce00078e0020 */
.L_x_61:
[----:B------:R-:W-:Y:S05]  /*3310*/  BSYNC.RECONVERGENT B3 ;  /* 0x0000000000037941 */ /* 0x000fea0003800200 */
.L_x_60:
[----:B------:R-:W-:Y:S02]  /*3320*/  SEL R9, RZ, 0x1, !P1 ;  /* 0x00000001ff097807 */ /* 0x000fe40004800000 */
[----:B------:R-:W-:Y:S01]  /*3330*/  FSEL R17, R26, R17, P1 ;  /* 0x000000111a117208 */ /* 0x000fe20000800000 */
[----:B------:R-:W-:Y:S06]  /*3340*/  BRA `(.L_x_59) ;  /* 0x0000000000487947 */ /* 0x000fec0003800000 */
.L_x_58:
[----:B------:R-:W0:Y:S01]  /*3350*/  MUFU.RCP R34, R7 ;  /* 0x0000000700227308 */ /* 0x000e220000001000 */
[----:B------:R-:W-:Y:S01]  /*3360*/  UIADD3 UR4, UPT, UPT, UR5, -0x1, URZ ;  /* 0xffffffff05047890 */ /* 0x000fe2000fffe0ff */
[----:B------:R-:W-:Y:S05]  /*3370*/  BSSY.RECONVERGENT B3, `(.L_x_62) ;  /* 0x000000e000037945 */ /* 0x000fea0003800200 */
[----:B------:R-:W-:-:S05]  /*3380*/  I2FP.F32.U32 R26, UR4 ;  /* 0x00000004001a7c45 */ /* 0x000fca0008201000 */
[----:B------:R-:W-:-:S04]  /*3390*/  FFMA R27, R17, R26, R32 ;  /* 0x0000001a111b7223 */ /* 0x000fc80000000020 */
[----:B------:R-:W1:Y:S01]  /*33a0*/  FCHK P0, R27, R7 ;  /* 0x000000071b007302 */ /* 0x000e620000000000 */
[----:B0-----:R-:W-:-:S04]  /*33b0*/  FFMA R9, -R7, R34, 1 ;  /* 0x3f80000007097423 */ /* 0x001fc80000000122 */
[----:B------:R-:W-:-:S04]  /*33c0*/  FFMA R9, R34, R9, R34 ;  /* 0x0000000922097223 */ /* 0x000fc80000000022 */
[----:B------:R-:W-:-:S04]  /*33d0*/  FFMA R26, R9, R27, RZ ;  /* 0x0000001b091a7223 */ /* 0x000fc800000000ff */
[----:B------:R-:W-:-:S04]  /*33e0*/  FFMA R17, -R7, R26, R27 ;  /* 0x0000001a07117223 */ /* 0x000fc8000000011b */
[----:B------:R-:W-:Y:S01]  /*33f0*/  FFMA R17, R9, R17, R26 ;  /* 0x0000001109117223 */ /* 0x000fe2000000001a */
[----:B-1----:R-:W-:Y:S06]  /*3400*/  @!P0 BRA `(.L_x_63) ;  /* 0x0000000000108947 */ /* 0x002fec0003800000 */
[----:B------:R-:W-:Y:S02]  /*3410*/  MOV R26, R7 ;  /* 0x00000007001a7202 */ /* 0x000fe40000000f00 */
[----:B------:R-:W-:-:S07]  /*3420*/  MOV R34, 0x3440 ;  /* 0x0000344000227802 */ /* 0x000fce0000000f00 */
[----:B------:R-:W-:Y:S05]  /*3430*/  CALL.REL.NOINC `($__internal_2_$__cuda_sm3x_div_rn_noftz_f32_slowpath) ;  /* 0x0000002000707944 */ /* 0x000fea0003c00000 */
[----:B------:R-:W-:-:S07]  /*3440*/  IMAD.MOV.U32 R17, RZ, RZ, R32 ;  /* 0x000000ffff117224 */ /* 0x000fce00078e0020 */
.L_x_63:
[----:B------:R-:W-:Y:S05]  /*3450*/  BSYNC.RECONVERGENT B3 ;  /* 0x0000000000037941 */ /* 0x000fea0003800200 */
.L_x_62:
[----:B------:R-:W-:-:S07]  /*3460*/  IMAD.MOV.U32 R9, RZ, RZ, 0x1 ;  /* 0x00000001ff097424 */ /* 0x000fce00078e00ff */
.L_x_59:
[----:B------:R-:W-:Y:S05]  /*3470*/  BSYNC.RECONVERGENT B2 ;  /* 0x0000000000027941 */ /* 0x000fea0003800200 */
.L_x_57:
[----:B------:R-:W0:Y:S01]  /*3480*/  LDCU UR12, c[0x0][0x398] ;  /* 0x00007300ff0c77ac */ /* 0x000e220008000800 */
[C---:B------:R-:W-:Y:S01]  /*3490*/  VIADD R41, R12.reuse, 0x1 ;  /* 0x000000010c297836 */ /* 0x040fe20000000000 */
[----:B0-----:R-:W-:Y:S02]  /*34a0*/  IABS R32, UR12 ;  /* 0x0000000c00207c13 */ /* 0x001fe40008000000 */
[----:B------:R-:W-:Y:S02]  /*34b0*/  ISETP.GE.AND P0, PT, R12, UR12, PT ;  /* 0x0000000c0c007c0c */ /* 0x000fe4000bf06270 */
[----:B------:R-:W0:Y:S11]  /*34c0*/  I2F.RP R33, R32 ;  /* 0x0000002000217306 */ /* 0x000e360000209400 */
[----:B------:R-:W-:Y:S01]  /*34d0*/  @P0 IMAD.MOV R41, RZ, RZ, R12 ;  /* 0x000000ffff290224 */ /* 0x000fe200078e020c */
[----:B0-----:R-:W0:Y:S04]  /*34e0*/  MUFU.RCP R33, R33 ;  /* 0x0000002100217308 */ /* 0x001e280000001000 */
[----:B------:R-:W-:-:S04]  /*34f0*/  IADD3 R34, PT, PT, R4, -R41, RZ ;  /* 0x8000002904227210 */ /* 0x000fc80007ffe0ff */
[----:B------:R-:W-:Y:S01]  /*3500*/  ISETP.GE.AND P3, PT, R34, RZ, PT ;  /* 0x000000ff2200720c */ /* 0x000fe20003f66270 */
[----:B0-----:R-:W-:Y:S01]  /*3510*/  VIADD R26, R33, 0xffffffe ;  /* 0x0ffffffe211a7836 */ /* 0x001fe20000000000 */
[----:B------:R-:W-:-:S03]  /*3520*/  IABS R33, R35 ;  /* 0x0000002300217213 */ /* 0x000fc60000000000 */
[----:B------:R0:W1:Y:S02]  /*3530*/  F2I.FTZ.U32.TRUNC.NTZ R27, R26 ;  /* 0x0000001a001b7305 */ /* 0x000064000021f000 */
[----:B0-----:R-:W-:Y:S01]  /*3540*/  IMAD.MOV.U32 R26, RZ, RZ, RZ ;  /* 0x000000ffff1a7224 */ /* 0x001fe200078e00ff */
[----:B-1----:R-:W-:-:S05]  /*3550*/  IADD3 R43, PT, PT, RZ, -R27, RZ ;  /* 0x8000001bff2b7210 */ /* 0x002fca0007ffe0ff */
[----:B------:R-:W-:-:S04]  /*3560*/  IMAD R43, R43, R32, RZ ;  /* 0x000000202b2b7224 */ /* 0x000fc800078e02ff */
[----:B------:R-:W-:Y:S01]  /*3570*/  IMAD.HI.U32 R27, R27, R43, R26 ;  /* 0x0000002b1b1b7227 */ /* 0x000fe200078e001a */
[----:B------:R-:W-:-:S05]  /*3580*/  IABS R26, R34 ;  /* 0x00000022001a7213 */ /* 0x000fca0000000000 */
[----:B------:R-:W-:-:S04]  /*3590*/  IMAD.HI.U32 R12, R27, R33, RZ ;  /* 0x000000211b0c7227 */ /* 0x000fc800078e00ff */
[----:B------:R-:W-:Y:S02]  /*35a0*/  IMAD.MOV R12, RZ, RZ, -R12 ;  /* 0x000000ffff0c7224 */ /* 0x000fe400078e0a0c */
[----:B------:R-:W-:-:S04]  /*35b0*/  IMAD.HI.U32 R27, R27, R26, RZ ;  /* 0x0000001a1b1b7227 */ /* 0x000fc800078e00ff */
[----:B------:R-:W-:Y:S01]  /*35c0*/  IMAD R33, R32, R12, R33 ;  /* 0x0000000c20217224 */ /* 0x000fe200078e0221 */
[----:B------:R-:W-:Y:S01]  /*35d0*/  LOP3.LUT R12, RZ, UR12, RZ, 0x33, !PT ;  /* 0x0000000cff0c7c12 */ /* 0x000fe2000f8e33ff */
[----:B------:R-:W-:-:S03]  /*35e0*/  IMAD.MOV R27, RZ, RZ, -R27 ;  /* 0x000000ffff1b7224 */ /* 0x000fc600078e0a1b */
[C---:B------:R-:W-:Y:S01]  /*35f0*/  ISETP.GT.U32.AND P0, PT, R32.reuse, R33, PT ;  /* 0x000000212000720c */ /* 0x040fe20003f04070 */
[----:B------:R-:W-:-:S05]  /*3600*/  IMAD R27, R32, R27, R26 ;  /* 0x0000001b201b7224 */ /* 0x000fca00078e021a */
[----:B------:R-:W-:-:S07]  /*3610*/  ISETP.GT.U32.AND P1, PT, R32, R27, PT ;  /* 0x0000001b2000720c */ /* 0x000fce0003f24070 */
[----:B------:R-:W-:-:S04]  /*3620*/  @!P0 IADD3 R33, PT, PT, R33, -R32, RZ ;  /* 0x8000002021218210 */ /* 0x000fc80007ffe0ff */
[----:B------:R-:W-:Y:S02]  /*3630*/  ISETP.GT.U32.AND P0, PT, R32, R33, PT ;  /* 0x000000212000720c */ /* 0x000fe40003f04070 */
[----:B------:R-:W-:Y:S01]  /*3640*/  @!P1 IMAD.IADD R27, R27, 0x1, -R32 ;  /* 0x000000011b1b9824 */ /* 0x000fe200078e0a20 */
[----:B------:R-:W-:-:S04]  /*3650*/  ISETP.GE.AND P1, PT, R35, RZ, PT ;  /* 0x000000ff2300720c */ /* 0x000fc80003f26270 */
[----:B------:R-:W-:-:S06]  /*3660*/  ISETP.GT.U32.AND P2, PT, R32, R27, PT ;  /* 0x0000001b2000720c */ /* 0x000fcc0003f44070 */
[----:B------:R-:W-:Y:S01]  /*3670*/  @!P0 IMAD.IADD R33, R33, 0x1, -R32 ;  /* 0x0000000121218824 */ /* 0x000fe200078e0a20 */
[----:B------:R-:W-:-:S04]  /*3680*/  ISETP.NE.AND P0, PT, RZ, UR12, PT ;  /* 0x0000000cff007c0c */ /* 0x000fc8000bf05270 */
[----:B------:R-:W-:Y:S02]  /*3690*/  @!P1 IADD3 R33, PT, PT, -R33, RZ, RZ ;  /* 0x000000ff21219210 */ /* 0x000fe40007ffe1ff */
[----:B------:R-:W-:Y:S02]  /*36a0*/  @!P2 IMAD.IADD R27, R27, 0x1, -R32 ;  /* 0x000000011b1ba824 */ /* 0x000fe400078e0a20 */
[----:B------:R-:W-:Y:S02]  /*36b0*/  SEL R33, R12, R33, !P0 ;  /* 0x000000210c217207 */ /* 0x000fe40004000000 */
[----:B------:R-:W-:Y:S02]  /*36c0*/  @!P3 IMAD.MOV R27, RZ, RZ, -R27 ;  /* 0x000000ffff1bb224 */ /* 0x000fe400078e0a1b */
[----:B------:R-:W-:-:S03]  /*36d0*/  LEA R32, R33, UR13, 0x2 ;  /* 0x0000000d21207c11 */ /* 0x000fc6000f8e10ff */
[----:B------:R-:W-:Y:S02]  /*36e0*/  SEL R27, R12, R27, !P0 ;  /* 0x0000001b0c1b7207 */ /* 0x000fe40004000000 */
[----:B------:R0:W-:Y:S01]  /*36f0*/  STL [R32], R17 ;  /* 0x0000001120007387 */ /* 0x0001e20000100800 */
[----:B------:R-:W-:Y:S02]  /*3700*/  MOV R12, R41 ;  /* 0x00000029000c7202 */ /* 0x000fe40000000f00 */
[----:B------:R-:W-:Y:S02]  /*3710*/  SHF.R.S32.HI R26, RZ, 0x1f, R27 ;  /* 0x0000001fff1a7819 */ /* 0x000fe4000001141b */
[----:B------:R-:W-:Y:S02]  /*3720*/  ISETP.NE.AND P0, PT, R12, RZ, PT ;  /* 0x000000ff0c00720c */ /* 0x000fe40003f05270 */
[----:B------:R-:W-:-:S05]  /*3730*/  LOP3.LUT R26, R26, UR12, RZ, 0xc0, !PT ;  /* 0x0000000c1a1a7c12 */ /* 0x000fca000f8ec0ff */
[----:B------:R-:W-:Y:S01]  /*3740*/  IMAD.IADD R34, R27, 0x1, R26 ;  /* 0x000000011b227824 */ /* 0x000fe200078e021a */
[----:B------:R-:W-:Y:S01]  /*3750*/  MOV R26, 0x7f800000 ;  /* 0x7f800000001a7802 */ /* 0x000fe20000000f00 */
[----:B------:R-:W-:-:S04]  /*3760*/  IMAD.MOV.U32 R27, RZ, RZ, -0x800000 ;  /* 0xff800000ff1b7424 */ /* 0x000fc800078e00ff */
[----:B0-----:R-:W-:Y:S05]  /*3770*/  @!P0 BRA `(.L_x_64) ;  /* 0x0000000800448947 */ /* 0x001fea0003800000 */
[----:B------:R-:W-:Y:S01]  /*3780*/  IMAD.MOV.U32 R27, RZ, RZ, -0x1 ;  /* 0xffffffffff1b7424 */ /* 0x000fe200078e00ff */
[C---:B------:R-:W-:Y:S01]  /*3790*/  ISETP.GE.U32.AND P0, PT, R12.reuse, 0x8, PT ;  /* 0x000000080c00780c */ /* 0x040fe20003f06070 */
[----:B------:R-:W-:Y:S01]  /*37a0*/  IMAD.MOV.U32 R32, RZ, RZ, R34 ;  /* 0x000000ffff207224 */ /* 0x000fe200078e0022 */
[----:B------:R-:W-:Y:S02]  /*37b0*/  MOV R26, 0x7f800000 ;  /* 0x7f800000001a7802 */ /* 0x000fe40000000f00 */
[----:B------:R-:W-:-:S04]  /*37c0*/  VIADDMNMX.U32 R27, R12, R27, 0x7f, PT ;  /* 0x0000007f0c1b7446 */ /* 0x000fc8000380001b */
[----:B------:R-:W-:Y:S01]  /*37d0*/  R2UR UR6, R27 ;  /* 0x000000001b0672ca */ /* 0x000fe200000e0000 */
[----:B------:R-:W-:-:S12]  /*37e0*/  IMAD.MOV.U32 R27, RZ, RZ, -0x800000 ;  /* 0xff800000ff1b7424 */ /* 0x000fd800078e00ff */
[----:B------:R-:W-:-:S04]  /*37f0*/  UIADD3 UR7, UPT, UPT, UR6, 0x1, URZ ;  /* 0x0000000106077890 */ /* 0x000fc8000fffe0ff */
[----:B------:R-:W-:Y:S01]  /*3800*/  ULOP3.LUT UP1, URZ, UR7, 0x7, URZ, 0xc0, !UPT ;  /* 0x0000000707ff7892 */ /* 0x000fe2000f82c0ff */
[----:B------:R-:W-:Y:S10]  /*3810*/  @!P0 BRA `(.L_x_65) ;  /* 0x00000004001c8947 */ /* 0x000ff40003800000 */
[----:B------:R-:W-:Y:S01]  /*3820*/  IMAD.MOV.U32 R26, RZ, RZ, 0x7f800000 ;  /* 0x7f800000ff1a7424 */ /* 0x000fe200078e00ff */
[----:B------:R-:W-:Y:S01]  /*3830*/  MOV R27, 0xff800000 ;  /* 0xff800000001b7802 */ /* 0x000fe20000000f00 */
[----:B------:R-:W-:-:S06]  /*3840*/  UMOV UR4, URZ ;  /* 0x000000ff00047c82 */ /* 0x000fcc0008000000 */
.L_x_66:
[C---:B------:R-:W-:Y:S01]  /*3850*/  VIADD R36, R32.reuse, 0x1 ;  /* 0x0000000120247836 */ /* 0x040fe20000000000 */
[----:B------:R-:W-:-:S04]  /*3860*/  LEA R34, R32, UR13, 0x2 ;  /* 0x0000000d20227c11 */ /* 0x000fc8000f8e10ff */
[C---:B------:R-:W-:Y:S02]  /*3870*/  ISETP.NE.AND P0, PT, R36.reuse, UR12, PT ;  /* 0x0000000c24007c0c */ /* 0x040fe4000bf05270 */
[----:B------:R-:W2:Y:S02]  /*3880*/  LDL R34, [R34] ;  /* 0x0000000022227983 */ /* 0x000ea40000100800 */
[----:B------:R-:W-:-:S04]  /*3890*/  SEL R32, R36, RZ, P0 ;  /* 0x000000ff24207207 */ /* 0x000fc80000000000 */
[----:B------:R-:W-:-:S06]  /*38a0*/  LEA R36, R32, UR13, 0x2 ;  /* 0x0000000d20247c11 */ /* 0x000fcc000f8e10ff */
[----:B------:R-:W3:Y:S01]  /*38b0*/  LDL R36, [R36] ;  /* 0x0000000024247983 */ /* 0x000ee20000100800 */
[----:B------:R-:W-:-:S05]  /*38c0*/  VIADD R32, R32, 0x1 ;  /* 0x0000000120207836 */ /* 0x000fca0000000000 */
[----:B------:R-:W-:-:S04]  /*38d0*/  ISETP.NE.AND P0, PT, R32, UR12, PT ;  /* 0x0000000c20007c0c */ /* 0x000fc8000bf05270 */
[----:B------:R-:W-:-:S04]  /*38e0*/  SEL R38, R32, RZ, P0 ;  /* 0x000000ff20267207 */ /* 0x000fc80000000000 */
[----:B------:R-:W-:-:S04]  /*38f0*/  IADD3 R40, PT, PT, R38, 0x1, RZ ;  /* 0x0000000126287810 */ /* 0x000fc80007ffe0ff */
[----:B------:R-:W-:-:S04]  /*3900*/  ISETP.NE.AND P0, PT, R40, UR12, PT ;  /* 0x0000000c28007c0c */ /* 0x000fc8000bf05270 */
[----:B------:R-:W-:-:S05]  /*3910*/  SEL R40, R40, RZ, P0 ;  /* 0x000000ff28287207 */ /* 0x000fca0000000000 */
[----:B------:R-:W-:-:S05]  /*3920*/  VIADD R32, R40, 0x1 ;  /* 0x0000000128207836 */ /* 0x000fca0000000000 */
[----:B------:R-:W-:-:S04]  /*3930*/  ISETP.NE.AND P1, PT, R32, UR12, PT ;  /* 0x0000000c20007c0c */ /* 0x000fc8000bf25270 */
[----:B------:R-:W-:-:S05]  /*3940*/  SEL R32, R32, RZ, P1 ;  /* 0x000000ff20207207 */ /* 0x000fca0000800000 */
[----:B------:R-:W-:-:S05]  /*3950*/  VIADD R41, R32, 0x1 ;  /* 0x0000000120297836 */ /* 0x000fca0000000000 */
[----:B------:R-:W-:Y:S02]  /*3960*/  ISETP.NE.AND P2, PT, R41, UR12, PT ;  /* 0x0000000c29007c0c */ /* 0x000fe4000bf45270 */
[----:B------:R-:W-:-:S06]  /*3970*/  LEA R32, R32, UR13, 0x2 ;  /* 0x0000000d20207c11 */ /* 0x000fcc000f8e10ff */
[----:B------:R-:W4:Y:S01]  /*3980*/  LDL R32, [R32] ;  /* 0x0000000020207983 */ /* 0x000f220000100800 */
[----:B--2---:R-:W-:Y:S02]  /*3990*/  FSETP.NE.AND P0, PT, |R34|, +INF , PT ;  /* 0x7f8000002200780b */ /* 0x004fe40003f05200 */
[----:B---3--:R-:W-:-:S11]  /*39a0*/  FSETP.NE.AND P1, PT, |R36|, +INF , PT ;  /* 0x7f8000002400780b */ /* 0x008fd60003f25200 */
[C---:B------:R-:W-:Y:S02]  /*39b0*/  @P0 FMNMX R26, R34.reuse, R26, PT ;  /* 0x0000001a221a0209 */ /* 0x040fe40003800000 */
[----:B------:R-:W-:Y:S02]  /*39c0*/  @P0 FMNMX R27, R34, R27, !PT ;  /* 0x0000001b221b0209 */ /* 0x000fe40007800000 */
[----:B------:R-:W-:-:S04]  /*39d0*/  SEL R34, R41, RZ, P2 ;  /* 0x000000ff29227207 */ /* 0x000fc80001000000 */
[----:B------:R-:W-:Y:S02]  /*39e0*/  IADD3 R41, PT, PT, R34, 0x1, RZ ;  /* 0x0000000122297810 */ /* 0x000fe40007ffe0ff */
[-C--:B------:R-:W-:Y:S02]  /*39f0*/  @P1 FMNMX R26, R26, R36.reuse, PT ;  /* 0x000000241a1a1209 */ /* 0x080fe40003800000 */
[----:B------:R-:W-:Y:S02]  /*3a00*/  @P1 FMNMX R27, R27, R36, !PT ;  /* 0x000000241b1b1209 */ /* 0x000fe40007800000 */
[----:B------:R-:W-:Y:S02]  /*3a10*/  LEA R36, R38, UR13, 0x2 ;  /* 0x0000000d26247c11 */ /* 0x000fe4000f8e10ff */
[----:B------:R-:W-:Y:S02]  /*3a20*/  ISETP.NE.AND P0, PT, R41, UR12, PT ;  /* 0x0000000c29007c0c */ /* 0x000fe4000bf05270 */
[----:B------:R-:W-:-:S02]  /*3a30*/  LEA R38, R40, UR13, 0x2 ;  /* 0x0000000d28267c11 */ /* 0x000fc4000f8e10ff */
[----:B------:R-:W-:Y:S01]  /*3a40*/  SEL R41, R41, RZ, P0 ;  /* 0x000000ff29297207 */ /* 0x000fe20000000000 */
[----:B------:R-:W2:Y:S04]  /*3a50*/  LDL R36, [R36] ;  /* 0x0000000024247983 */ /* 0x000ea80000100800 */
[----:B------:R-:W-:Y:S01]  /*3a60*/  VIADD R40, R41, 0x1 ;  /* 0x0000000129287836 */ /* 0x000fe20000000000 */
[----:B------:R-:W3:Y:S01]  /*3a70*/  LDL R38, [R38] ;  /* 0x0000000026267983 */ /* 0x000ee20000100800 */
[----:B------:R-:W-:-:S03]  /*3a80*/  LEA R34, R34, UR13, 0x2 ;  /* 0x0000000d22227c11 */ /* 0x000fc6000f8e10ff */
[C---:B------:R-:W-:Y:S02]  /*3a90*/  ISETP.NE.AND P0, PT, R40.reuse, UR12, PT ;  /* 0x0000000c28007c0c */ /* 0x040fe4000bf05270 */
[----:B------:R-:W-:Y:S01]  /*3aa0*/  LEA R41, R41, UR13, 0x2 ;  /* 0x0000000d29297c11 */ /* 0x000fe2000f8e10ff */
[----:B------:R-:W5:Y:S01]  /*3ab0*/  LDL R34, [R34] ;  /* 0x0000000022227983 */ /* 0x000f620000100800 */
[----:B------:R-:W-:-:S04]  /*3ac0*/  SEL R40, R40, RZ, P0 ;  /* 0x000000ff28287207 */ /* 0x000fc80000000000 */
[----:B------:R-:W-:Y:S01]  /*3ad0*/  LEA R42, R40, UR13, 0x2 ;  /* 0x0000000d282a7c11 */ /* 0x000fe2000f8e10ff */
[----:B------:R-:W5:Y:S05]  /*3ae0*/  LDL R41, [R41] ;  /* 0x0000000029297983 */ /* 0x000f6a0000100800 */
[----:B------:R-:W5:Y:S01]  /*3af0*/  LDL R42, [R42] ;  /* 0x000000002a2a7983 */ /* 0x000f620000100800 */
[----:B----4-:R-:W-:Y:S01]  /*3b00*/  FSETP.NE.AND P0, PT, |R32|, +INF , PT ;  /* 0x7f8000002000780b */ /* 0x010fe20003f05200 */
[----:B------:R-:W-:Y:S02]  /*3b10*/  UIADD3 UR4, UPT, UPT, UR4, 0x8, URZ ;  /* 0x0000000804047890 */ /* 0x000fe4000fffe0ff */
[----:B------:R-:W-:-:S04]  /*3b20*/  ULOP3.LUT UR10, UR7, 0xf8, URZ, 0xc0, !UPT ;  /* 0x000000f8070a7892 */ /* 0x000fc8000f8ec0ff */
[----:B------:R-:W-:Y:S01]  /*3b30*/  UISETP.NE.AND UP0, UPT, UR4, UR10, UPT ;  /* 0x0000000a0400728c */ /* 0x000fe2000bf05270 */
[----:B--2---:R-:W-:Y:S02]  /*3b40*/  FSETP.NE.AND P1, PT, |R36|, +INF , PT ;  /* 0x7f8000002400780b */ /* 0x004fe40003f25200 */
[----:B---3--:R-:W-:-:S11]  /*3b50*/  FSETP.NE.AND P2, PT, |R38|, +INF , PT ;  /* 0x7f8000002600780b */ /* 0x008fd60003f45200 */
[-C--:B------:R-:W-:Y:S02]  /*3b60*/  @P1 FMNMX R26, R26, R36.reuse, PT ;  /* 0x000000241a1a1209 */ /* 0x080fe40003800000 */
[----:B------:R-:W-:Y:S02]  /*3b70*/  @P1 FMNMX R27, R27, R36, !PT ;  /* 0x000000241b1b1209 */ /* 0x000fe40007800000 */
[----:B-----5:R-:W-:Y:S02]  /*3b80*/  FSETP.NE.AND P1, PT, |R34|, +INF , PT ;  /* 0x7f8000002200780b */ /* 0x020fe40003f25200 */
[-C--:B------:R-:W-:Y:S02]  /*3b90*/  @P2 FMNMX R26, R26, R38.reuse, PT ;  /* 0x000000261a1a2209 */ /* 0x080fe40003800000 */
[----:B------:R-:W-:Y:S02]  /*3ba0*/  @P2 FMNMX R27, R27, R38, !PT ;  /* 0x000000261b1b2209 */ /* 0x000fe40007800000 */
[----:B------:R-:W-:-:S02]  /*3bb0*/  FSETP.NE.AND P2, PT, |R41|, +INF , PT ;  /* 0x7f8000002900780b */ /* 0x000fc40003f45200 */
[----:B------:R-:W-:Y:S02]  /*3bc0*/  FSETP.NE.AND P3, PT, |R42|, +INF , PT ;  /* 0x7f8000002a00780b */ /* 0x000fe40003f65200 */
[-C--:B------:R-:W-:Y:S02]  /*3bd0*/  @P0 FMNMX R26, R26, R32.reuse, PT ;  /* 0x000000201a1a0209 */ /* 0x080fe40003800000 */
[----:B------:R-:W-:Y:S01]  /*3be0*/  @P0 FMNMX R27, R27, R32, !PT ;  /* 0x000000201b1b0209 */ /* 0x000fe20007800000 */
[----:B------:R-:W-:Y:S01]  /*3bf0*/  VIADD R32, R40, 0x1 ;  /* 0x0000000128207836 */ /* 0x000fe20000000000 */
[-C--:B------:R-:W-:Y:S02]  /*3c00*/  @P1 FMNMX R26, R26, R34.reuse, PT ;  /* 0x000000221a1a1209 */ /* 0x080fe40003800000 */
[----:B------:R-:W-:Y:S02]  /*3c10*/  @P1 FMNMX R27, R27, R34, !PT ;  /* 0x000000221b1b1209 */ /* 0x000fe40007800000 */
[----:B------:R-:W-:-:S02]  /*3c20*/  ISETP.NE.AND P0, PT, R32, UR12, PT ;  /* 0x0000000c20007c0c */ /* 0x000fc4000bf05270 */
[-C--:B------:R-:W-:Y:S02]  /*3c30*/  @P2 FMNMX R26, R26, R41.reuse, PT ;  /* 0x000000291a1a2209 */ /* 0x080fe40003800000 */
[----:B------:R-:W-:Y:S02]  /*3c40*/  @P2 FMNMX R27, R27, R41, !PT ;  /* 0x000000291b1b2209 */ /* 0x000fe40007800000 */
[-C--:B------:R-:W-:Y:S02]  /*3c50*/  @P3 FMNMX R26, R26, R42.reuse, PT ;  /* 0x0000002a1a1a3209 */ /* 0x080fe40003800000 */
[----:B------:R-:W-:Y:S02]  /*3c60*/  @P3 FMNMX R27, R27, R42, !PT ;  /* 0x0000002a1b1b3209 */ /* 0x000fe40007800000 */
[----:B------:R-:W-:Y:S01]  /*3c70*/  SEL R32, R32, RZ, P0 ;  /* 0x000000ff20207207 */ /* 0x000fe20000000000 */
[----:B------:R-:W-:Y:S06]  /*3c80*/  BRA.U UP0, `(.L_x_66) ;  /* 0xfffffff900f07547 */ /* 0x000fec000b83ffff */
.L_x_65:
[----:B------:R-:W-:Y:S05]  /*3c90*/  BRA.U !UP1, `(.L_x_64) ;  /* 0x0000000109fc7547 */ /* 0x000fea000b800000 */
[----:B------:R-:W-:Y:S02]  /*3ca0*/  ULOP3.LUT UR4, UR7, 0x7, URZ, 0xc0, !UPT ;  /* 0x0000000707047892 */ /* 0x000fe4000f8ec0ff */
[----:B------:R-:W-:Y:S02]  /*3cb0*/  ULOP3.LUT UP1, UR7, UR7, 0x3, URZ, 0xc0, !UPT ;  /* 0x0000000307077892 */ /* 0x000fe4000f82c0ff */
[----:B------:R-:W-:-:S09]  /*3cc0*/  UISETP.GE.U32.AND UP0, UPT, UR4, 0x4, UPT ;  /* 0x000000040400788c */ /* 0x000fd2000bf06070 */
[----:B------:R-:W-:Y:S05]  /*3cd0*/  BRA.U !UP0, `(.L_x_67) ;  /* 0x0000000108807547 */ /* 0x000fea000b800000 */
[C---:B------:R-:W-:Y:S02]  /*3ce0*/  IADD3 R34, PT, PT, R32.reuse, 0x1, RZ ;  /* 0x0000000120227810 */ /* 0x040fe40007ffe0ff */
[----:B------:R-:W-:Y:S02]  /*3cf0*/  LEA R32, R32, UR13, 0x2 ;  /* 0x0000000d20207c11 */ /* 0x000fe4000f8e10ff */
[----:B------:R-:W-:-:S04]  /*3d00*/  ISETP.NE.AND P0, PT, R34, UR12, PT ;  /* 0x0000000c22007c0c */ /* 0x000fc8000bf05270 */
[----:B------:R-:W-:Y:S01]  /*3d10*/  SEL R34, R34, RZ, P0 ;  /* 0x000000ff22227207 */ /* 0x000fe20000000000 */
[----:B------:R-:W2:Y:S04]  /*3d20*/  LDL R32, [R32] ;  /* 0x0000000020207983 */ /* 0x000ea80000100800 */
[C---:B------:R-:W-:Y:S01]  /*3d30*/  VIADD R36, R34.reuse, 0x1 ;  /* 0x0000000122247836 */ /* 0x040fe20000000000 */
[----:B------:R-:W-:-:S04]  /*3d40*/  LEA R34, R34, UR13, 0x2 ;  /* 0x0000000d22227c11 */ /* 0x000fc8000f8e10ff */
[C---:B------:R-:W-:Y:S02]  /*3d50*/  ISETP.NE.AND P0, PT, R36.reuse, UR12, PT ;  /* 0x0000000c24007c0c */ /* 0x040fe4000bf05270 */
[----:B------:R-:W3:Y:S02]  /*3d60*/  LDL R34, [R34] ;  /* 0x0000000022227983 */ /* 0x000ee40000100800 */
[----:B------:R-:W-:-:S05]  /*3d70*/  SEL R36, R36, RZ, P0 ;  /* 0x000000ff24247207 */ /* 0x000fca0000000000 */
[C---:B------:R-:W-:Y:S01]  /*3d80*/  VIADD R38, R36.reuse, 0x1 ;  /* 0x0000000124267836 */ /* 0x040fe20000000000 */
[----:B------:R-:W-:-:S04]  /*3d90*/  LEA R36, R36, UR13, 0x2 ;  /* 0x0000000d24247c11 */ /* 0x000fc8000f8e10ff */
[C---:B------:R-:W-:Y:S02]  /*3da0*/  ISETP.NE.AND P0, PT, R38.reuse, UR12, PT ;  /* 0x0000000c26007c0c */ /* 0x040fe4000bf05270 */
[----:B------:R-:W4:Y:S02]  /*3db0*/  LDL R36, [R36] ;  /* 0x0000000024247983 */ /* 0x000f240000100800 */
[----:B------:R-:W-:-:S04]  /*3dc0*/  SEL R38, R38, RZ, P0 ;  /* 0x000000ff26267207 */ /* 0x000fc80000000000 */
[----:B------:R-:W-:-:S06]  /*3dd0*/  LEA R40, R38, UR13, 0x2 ;  /* 0x0000000d26287c11 */ /* 0x000fcc000f8e10ff */
[----:B------:R-:W5:Y:S01]  /*3de0*/  LDL R40, [R40] ;  /* 0x0000000028287983 */ /* 0x000f620000100800 */
[----:B--2---:R-:W-:Y:S02]  /*3df0*/  FSETP.NE.AND P0, PT, |R32|, +INF , PT ;  /* 0x7f8000002000780b */ /* 0x004fe40003f05200 */
[----:B---3--:R-:W-:-:S11]  /*3e00*/  FSETP.NE.AND P1, PT, |R34|, +INF , PT ;  /* 0x7f8000002200780b */ /* 0x008fd60003f25200 */
[-C--:B------:R-:W-:Y:S02]  /*3e10*/  @P0 FMNMX R26, R26, R32.reuse, PT ;  /* 0x000000201a1a0209 */ /* 0x080fe40003800000 */
[----:B------:R-:W-:Y:S02]  /*3e20*/  @P0 FMNMX R27, R27, R32, !PT ;  /* 0x000000201b1b0209 */ /* 0x000fe40007800000 */
[----:B----4-:R-:W-:Y:S02]  /*3e30*/  FSETP.NE.AND P2, PT, |R36|, +INF , PT ;  /* 0x7f8000002400780b */ /* 0x010fe40003f45200 */
[----:B------:R-:W-:Y:S02]  /*3e40*/  IADD3 R32, PT, PT, R38, 0x1, RZ ;  /* 0x0000000126207810 */ /* 0x000fe40007ffe0ff */
[-C--:B------:R-:W-:Y:S02]  /*3e50*/  @P1 FMNMX R26, R26, R34.reuse, PT ;  /* 0x000000221a1a1209 */ /* 0x080fe40003800000 */
[----:B------:R-:W-:-:S02]  /*3e60*/  @P1 FMNMX R27, R27, R34, !PT ;  /* 0x000000221b1b1209 */ /* 0x000fc40007800000 */
[----:B-----5:R-:W-:Y:S02]  /*3e70*/  FSETP.NE.AND P3, PT, |R40|, +INF , PT ;  /* 0x7f8000002800780b */ /* 0x020fe40003f65200 */
[----:B------:R-:W-:-:S03]  /*3e80*/  ISETP.NE.AND P0, PT, R32, UR12, PT ;  /* 0x0000000c20007c0c */ /* 0x000fc6000bf05270 */
[-C--:B------:R-:W-:Y:S02]  /*3e90*/  @P2 FMNMX R26, R26, R36.reuse, PT ;  /* 0x000000241a1a2209 */ /* 0x080fe40003800000 */
[----:B------:R-:W-:Y:S02]  /*3ea0*/  @P2 FMNMX R27, R27, R36, !PT ;  /* 0x000000241b1b2209 */ /* 0x000fe40007800000 */
[----:B------:R-:W-:-:S04]  /*3eb0*/  SEL R32, R32, RZ, P0 ;  /* 0x000000ff20207207 */ /* 0x000fc80000000000 */
[-C--:B------:R-:W-:Y:S02]  /*3ec0*/  @P3 FMNMX R26, R26, R40.reuse, PT ;  /* 0x000000281a1a3209 */ /* 0x080fe40003800000 */
[----:B------:R-:W-:-:S07]  /*3ed0*/  @P3 FMNMX R27, R27, R40, !PT ;  /* 0x000000281b1b3209 */ /* 0x000fce0007800000 */
.L_x_67:
[----:B------:R-:W-:Y:S05]  /*3ee0*/  BRA.U !UP1, `(.L_x_64) ;  /* 0x0000000109687547 */ /* 0x000fea000b800000 */
[----:B------:R-:W-:Y:S02]  /*3ef0*/  UISETP.NE.AND UP0, UPT, UR7, 0x1, UPT ;  /* 0x000000010700788c */ /* 0x000fe4000bf05270 */
[----:B------:R-:W-:-:S04]  /*3f00*/  ULOP3.LUT UR4, UR6, 0x1, URZ, 0xc0, !UPT ;  /* 0x0000000106047892 */ /* 0x000fc8000f8ec0ff */
[----:B------:R-:W-:Y:S01]  /*3f10*/  PLOP3.LUT P0, PT, PT, PT, UP0, 0x80, 0x8 ;  /* 0x000000000008781c */ /* 0x000fe20003f0f008 */
[----:B------:R-:W-:-:S12]  /*3f20*/  UISETP.NE.U32.AND UP0, UPT, UR4, 0x1, UPT ;  /* 0x000000010400788c */ /* 0x000fd8000bf05070 */
[----:B------:R-:W-:-:S05]  /*3f30*/  @P0 VIADD R34, R32, 0x1 ;  /* 0x0000000120220836 */ /* 0x000fca0000000000 */
[----:B------:R-:W-:-:S04]  /*3f40*/  @P0 ISETP.NE.AND P1, PT, R34, UR12, PT ;  /* 0x0000000c22000c0c */ /* 0x000fc8000bf25270 */
[----:B------:R-:W-:Y:S02]  /*3f50*/  @P0 SEL R36, R34, RZ, P1 ;  /* 0x000000ff22240207 */ /* 0x000fe40000800000 */
[----:B------:R-:W-:Y:S02]  /*3f60*/  PLOP3.LUT P1, PT, PT, PT, UP0, 0x80, 0x8 ;  /* 0x000000000008781c */ /* 0x000fe40003f2f008 */
[----:B------:R-:W-:Y:S01]  /*3f70*/  @P0 LEA R34, R32, UR13, 0x2 ;  /* 0x0000000d20220c11 */ /* 0x000fe2000f8e10ff */
[C---:B------:R-:W-:Y:S01]  /*3f80*/  @P0 VIADD R38, R36.reuse, 0x1 ;  /* 0x0000000124260836 */ /* 0x040fe20000000000 */
[----:B------:R-:W-:-:S04]  /*3f90*/  @P0 LEA R36, R36, UR13, 0x2 ;  /* 0x0000000d24240c11 */ /* 0x000fc8000f8e10ff */
[C---:B------:R-:W-:Y:S01]  /*3fa0*/  @P0 ISETP.NE.AND P2, PT, R38.reuse, UR12, PT ;  /* 0x0000000c26000c0c */ /* 0x040fe2000bf45270 */
[----:B------:R-:W2:Y:S03]  /*3fb0*/  @P0 LDL R34, [R34] ;  /* 0x0000000022220983 */ /* 0x000ea60000100800 */
[----:B------:R-:W-:Y:S01]  /*3fc0*/  @P0 SEL R32, R38, RZ, P2 ;  /* 0x000000ff26200207 */ /* 0x000fe20001000000 */
[----:B------:R-:W3:Y:S03]  /*3fd0*/  @P0 LDL R36, [R36] ;  /* 0x0000000024240983 */ /* 0x000ee60000100800 */
[----:B------:R-:W-:-:S06]  /*3fe0*/  @P1 LEA R32, R32, UR13, 0x2 ;  /* 0x0000000d20201c11 */ /* 0x000fcc000f8e10ff */
[----:B------:R-:W4:Y:S01]  /*3ff0*/  @P1 LDL R32, [R32] ;  /* 0x0000000020201983 */ /* 0x000f220000100800 */
[----:B--2---:R-:W-:Y:S02]  /*4000*/  FSETP.NE.AND P2, PT, |R34|, +INF , P0 ;  /* 0x7f8000002200780b */ /* 0x004fe40000745200 */
[----:B---3--:R-:W-:Y:S02]  /*4010*/  FSETP.NE.AND P3, PT, |R36|, +INF , P0 ;  /* 0x7f8000002400780b */ /* 0x008fe40000765200 */
[----:B----4-:R-:W-:-:S09]  /*4020*/  FSETP.NE.AND P4, PT, |R32|, +INF , P1 ;  /* 0x7f8000002000780b */ /* 0x010fd20000f85200 */
[-C--:B------:R-:W-:Y:S02]  /*4030*/  @P2 FMNMX R26, R26, R34.reuse, PT ;  /* 0x000000221a1a2209 */ /* 0x080fe40003800000 */
[----:B------:R-:W-:Y:S02]  /*4040*/  @P2 FMNMX R27, R27, R34, !PT ;  /* 0x000000221b1b2209 */ /* 0x000fe40007800000 */
[-C--:B------:R-:W-:Y:S02]  /*4050*/  @P3 FMNMX R26, R26, R36.reuse, PT ;  /* 0x000000241a1a3209 */ /* 0x080fe40003800000 */
[----:B------:R-:W-:Y:S02]  /*4060*/  @P3 FMNMX R27, R27, R36, !PT ;  /* 0x000000241b1b3209 */ /* 0x000fe40007800000 */
[-C--:B------:R-:W-:Y:S02]  /*4070*/  @P4 FMNMX R26, R26, R32.reuse, PT ;  /* 0x000000201a1a4209 */ /* 0x080fe40003800000 */
[----:B------:R-:W-:-:S07]  /*4080*/  @P4 FMNMX R27, R27, R32, !PT ;  /* 0x000000201b1b4209 */ /* 0x000fce0007800000 */
.L_x_64:
[----:B------:R-:W-:Y:S01]  /*4090*/  FSETP.NE.AND P0, PT, |R27|, +INF , PT ;  /* 0x7f8000001b00780b */ /* 0x000fe20003f05200 */
[----:B------:R-:W-:Y:S01]  /*40a0*/  BSSY.RECONVERGENT B2, `(.L_x_68) ;  /* 0x0000025000027945 */ /* 0x000fe20003800200 */
[----:B------:R-:W-:Y:S02]  /*40b0*/  MOV R32, 0x7fffffff ;  /* 0x7fffffff00207802 */ /* 0x000fe40000000f00 */
[----:B------:R-:W-:-:S13]  /*40c0*/  FSETP.EQU.OR P0, PT, |R26|, +INF , !P0 ;  /* 0x7f8000001a00780b */ /* 0x000fda000470a600 */
[----:B------:R-:W-:Y:S05]  /*40d0*/  @P0 BRA `(.L_x_69) ;  /* 0x0000000000840947 */ /* 0x000fea0003800000 */
[----:B------:R-:W-:Y:S01]  /*40e0*/  FSETP.NE.AND P0, PT, |R17|, +INF , PT ;  /* 0x7f8000001100780b */ /* 0x000fe20003f05200 */
[----:B------:R-:W-:Y:S03]  /*40f0*/  BSSY.RECONVERGENT B3, `(.L_x_70) ;  /* 0x0000017000037945 */ /* 0x000fe60003800200 */
[----:B------:R-:W-:-:S13]  /*4100*/  FSETP.LEU.OR P0, PT, R27, R26, !P0 ;  /* 0x0000001a1b00720b */ /* 0x000fda000470b400 */
[----:B------:R-:W-:Y:S05]  /*4110*/  @P0 BRA `(.L_x_71) ;  /* 0x0000000000480947 */ /* 0x000fea0003800000 */
[----:B------:R-:W-:Y:S01]  /*4120*/  FADD R32, -R26, R27 ;  /* 0x0000001b1a207221 */ /* 0x000fe20000000100 */
[----:B------:R-:W-:Y:S01]  /*4130*/  FADD R27, R17, -R26 ;  /* 0x8000001a111b7221 */ /* 0x000fe20000000000 */
[----:B------:R-:W-:Y:S02]  /*4140*/  BSSY.RECONVERGENT B4, `(.L_x_72) ;  /* 0x000000d000047945 */ /* 0x000fe40003800200 */
[----:B------:R-:W0:Y:S08]  /*4150*/  MUFU.RCP R14, R32 ;  /* 0x00000020000e7308 */ /* 0x000e300000001000 */
        /* <DEDUP_REMOVED lines=11> */
.L_x_73:
[----:B------:R-:W-:Y:S05]  /*4210*/  BSYNC.RECONVERGENT B4 ;  /* 0x0000000000047941 */ /* 0x000fea0003800200 */
.L_x_72:
[----:B------:R-:W-:Y:S01]  /*4220*/  FMUL R14, R14, 100 ;  /* 0x42c800000e0e7820 */ /* 0x000fe20000400000 */
[----:B------:R-:W-:Y:S06]  /*4230*/  BRA `(.L_x_74) ;  /* 0x0000000000087947 */ /* 0x000fec0003800000 */
.L_x_71:
[----:B------:R-:W-:-:S04]  /*4240*/  FSETP.NAN.AND P0, PT, |R14|, |R14|, PT ;  /* 0x4000000e0e00720b */ /* 0x000fc80003f08200 */
[----:B------:R-:W-:-:S09]  /*4250*/  FSEL R14, R14, 50, !P0 ;  /* 0x424800000e0e7808 */ /* 0x000fd20004000000 */
.L_x_74:
[----:B------:R-:W-:Y:S05]  /*4260*/  BSYNC.RECONVERGENT B3 ;  /* 0x0000000000037941 */ /* 0x000fea0003800200 */
.L_x_70:
[----:B------:R-:W0:Y:S01]  /*4270*/  LDCU UR4, c[0x0][0x39c] ;  /* 0x00007380ff0477ac */ /* 0x000e220008000800 */
[----:B------:R-:W-:Y:S01]  /*4280*/  FSETP.NAN.AND P0, PT, |R13|, |R13|, PT ;  /* 0x4000000d0d00720b */ /* 0x000fe20003f08200 */
[----:B------:R-:W-:Y:S01]  /*4290*/  IMAD.MOV.U32 R32, RZ, RZ, R14 ;  /* 0x000000ffff207224 */ /* 0x000fe200078e000e */
[----:B------:R-:W-:Y:S02]  /*42a0*/  MOV R13, R14 ;  /* 0x0000000e000d7202 */ /* 0x000fe40000000f00 */
[----:B0-----:R-:W-:-:S13]  /*42b0*/  FSETP.EQ.OR P0, PT, RZ, UR4, P0 ;  /* 0x00000004ff007c0b */ /* 0x001fda0008702400 */
[----:B------:R-:W-:-:S04]  /*42c0*/  @!P0 FADD R26, R14, -R39 ;  /* 0x800000270e1a8221 */ /* 0x000fc80000000000 */
[----:B------:R-:W-:-:S04]  /*42d0*/  @!P0 FFMA R13, R26, UR4, R39 ;  /* 0x000000041a0d8c23 */ /* 0x000fc80008000027 */
[----:B------:R-:W-:-:S07]  /*42e0*/  @!P0 IMAD.MOV.U32 R32, RZ, RZ, R13 ;  /* 0x000000ffff208224 */ /* 0x000fce00078e000d */
.L_x_69:
[----:B------:R-:W-:Y:S05]  /*42f0*/  BSYNC.RECONVERGENT B2 ;  /* 0x0000000000027941 */ /* 0x000fea0003800200 */
.L_x_68:
[----:B------:R-:W0:Y:S01]  /*4300*/  LDCU UR12, c[0x0][0x398] ;  /* 0x00007300ff0c77ac */ /* 0x000e220008000800 */
[----:B------:R-:W-:Y:S02]  /*4310*/  VIADD R39, R11, 0x1 ;  /* 0x000000010b277836 */ /* 0x000fe40000000000 */
[----:B------:R-:W-:-:S05]  /*4320*/  IMAD R33, R33, 0x4, R18 ;  /* 0x0000000421217824 */ /* 0x000fca00078e0212 */
[----:B------:R1:W-:Y:S01]  /*4330*/  STL [R33], R32 ;  /* 0x0000002021007387 */ /* 0x0003e20000100800 */
[----:B0-----:R-:W-:Y:S02]  /*4340*/  IABS R34, UR12 ;  /* 0x0000000c00227c13 */ /* 0x001fe40008000000 */
[----:B------:R-:W-:Y:S02]  /*4350*/  ISETP.GE.AND P0, PT, R11, UR12, PT ;  /* 0x0000000c0b007c0c */ /* 0x000fe4000bf06270 */
[----:B------:R-:W0:Y:S01]  /*4360*/  I2F.RP R36, R34 ;  /* 0x0000002200247306 */ /* 0x000e220000209400 */
[----:B------:R-:W-:-:S10]  /*4370*/  ISETP.NE.AND P2, PT, RZ, UR12, PT ;  /* 0x0000000cff007c0c */ /* 0x000fd4000bf45270 */
[----:B------:R-:W-:Y:S01]  /*4380*/  @P0 IADD3 R39, PT, PT, R11, RZ, RZ ;  /* 0x000000ff0b270210 */ /* 0x000fe20007ffe0ff */
[----:B0-----:R-:W0:Y:S04]  /*4390*/  MUFU.RCP R36, R36 ;  /* 0x0000002400247308 */ /* 0x001e280000001000 */
[----:B------:R-:W-:-:S05]  /*43a0*/  IMAD.IADD R11, R4, 0x1, -R39 ;  /* 0x00000001040b7824 */ /* 0x000fca00078e0a27 */
[----:B------:R-:W-:Y:S02]  /*43b0*/  IABS R38, R11 ;  /* 0x0000000b00267213 */ /* 0x000fe40000000000 */
[----:B------:R-:W-:Y:S02]  /*43c0*/  ISETP.GE.AND P1, PT, R11, RZ, PT ;  /* 0x000000ff0b00720c */ /* 0x000fe40003f26270 */
[----:B------:R-:W-:Y:S02]  /*43d0*/  MOV R11, R39 ;  /* 0x00000027000b7202 */ /* 0x000fe40000000f00 */
[----:B0-----:R-:W-:-:S04]  /*43e0*/  IADD3 R26, PT, PT, R36, 0xffffffe, RZ ;  /* 0x0ffffffe241a7810 */ /* 0x001fc80007ffe0ff */
[----:B------:R0:W2:Y:S02]  /*43f0*/  F2I.FTZ.U32.TRUNC.NTZ R27, R26 ;  /* 0x0000001a001b7305 */ /* 0x0000a4000021f000 */
[----:B0-----:R-:W-:Y:S02]  /*4400*/  IMAD.MOV.U32 R26, RZ, RZ, RZ ;  /* 0x000000ffff1a7224 */ /* 0x001fe400078e00ff */
[----:B--2---:R-:W-:-:S04]  /*4410*/  IMAD.MOV R41, RZ, RZ, -R27 ;  /* 0x000000ffff297224 */ /* 0x004fc800078e0a1b */
[----:B------:R-:W-:-:S04]  /*4420*/  IMAD R41, R41, R34, RZ ;  /* 0x0000002229297224 */ /* 0x000fc800078e02ff */
[----:B------:R-:W-:Y:S01]  /*4430*/  IMAD.HI.U32 R36, R27, R41, R26 ;  /* 0x000000291b247227 */ /* 0x000fe200078e001a */
[----:B------:R-:W-:-:S05]  /*4440*/  MOV R27, R38 ;  /* 0x00000026001b7202 */ /* 0x000fca0000000f00 */
[----:B------:R-:W-:-:S04]  /*4450*/  IMAD.HI.U32 R26, R36, R27, RZ ;  /* 0x0000001b241a7227 */ /* 0x000fc800078e00ff */
[----:B------:R-:W-:-:S04]  /*4460*/  IMAD.MOV R26, RZ, RZ, -R26 ;  /* 0x000000ffff1a7224 */ /* 0x000fc800078e0a1a */
[----:B------:R-:W-:-:S05]  /*4470*/  IMAD R27, R34, R26, R27 ;  /* 0x0000001a221b7224 */ /* 0x000fca00078e021b */
[----:B------:R-:W-:-:S13]  /*4480*/  ISETP.GT.U32.AND P0, PT, R34, R27, PT ;  /* 0x0000001b2200720c */ /* 0x000fda0003f04070 */
[----:B------:R-:W-:-:S05]  /*4490*/  @!P0 IMAD.IADD R27, R27, 0x1, -R34 ;  /* 0x000000011b1b8824 */ /* 0x000fca00078e0a22 */
[----:B------:R-:W-:-:S13]  /*44a0*/  ISETP.GT.U32.AND P0, PT, R34, R27, PT ;  /* 0x0000001b2200720c */ /* 0x000fda0003f04070 */
[----:B------:R-:W-:Y:S02]  /*44b0*/  @!P0 IADD3 R27, PT, PT, R27, -R34, RZ ;  /* 0x800000221b1b8210 */ /* 0x000fe40007ffe0ff */
[----:B------:R-:W-:-:S03]  /*44c0*/  ISETP.NE.AND P0, PT, R11, RZ, PT ;  /* 0x000000ff0b00720c */ /* 0x000fc60003f05270 */
[----:B------:R-:W-:Y:S01]  /*44d0*/  @!P1 IMAD.MOV R27, RZ, RZ, -R27 ;  /* 0x000000ffff1b9224 */ /* 0x000fe200078e0a1b */
[----:B------:R-:W-:-:S04]  /*44e0*/  @!P2 LOP3.LUT R27, RZ, UR12, RZ, 0x33, !PT ;  /* 0x0000000cff1bac12 */ /* 0x000fc8000f8e33ff */
[----:B------:R-:W-:-:S04]  /*44f0*/  SHF.R.S32.HI R26, RZ, 0x1f, R27 ;  /* 0x0000001fff1a7819 */ /* 0x000fc8000001141b */
[----:B------:R-:W-:-:S05]  /*4500*/  LOP3.LUT R26, R26, UR12, RZ, 0xc0, !PT ;  /* 0x0000000c1a1a7c12 */ /* 0x000fca000f8ec0ff */
[----:B------:R-:W-:Y:S01]  /*4510*/  IMAD.IADD R34, R27, 0x1, R26 ;  /* 0x000000011b227824 */ /* 0x000fe200078e021a */
[----:B------:R-:W-:Y:S01]  /*4520*/  MOV R26, 0x7f800000 ;  /* 0x7f800000001a7802 */ /* 0x000fe20000000f00 */
[----:B------:R-:W-:Y:S01]  /*4530*/  IMAD.MOV.U32 R27, RZ, RZ, -0x800000 ;  /* 0xff800000ff1b7424 */ /* 0x000fe200078e00ff */
[----:B-1----:R-:W-:Y:S06]  /*4540*/  @!P0 BRA `(.L_x_75) ;  /* 0x0000000800448947 */ /* 0x002fec0003800000 */
[----:B------:R-:W-:Y:S01]  /*4550*/  IMAD.MOV.U32 R26, RZ, RZ, -0x1 ;  /* 0xffffffffff1a7424 */ /* 0x000fe200078e00ff */
[C---:B------:R-:W-:Y:S01]  /*4560*/  ISETP.GE.U32.AND P0, PT, R11.reuse, 0x8, PT ;  /* 0x000000080b00780c */ /* 0x040fe20003f06070 */
[----:B------:R-:W-:Y:S02]  /*4570*/  IMAD.MOV.U32 R33, RZ, RZ, R34 ;  /* 0x000000ffff217224 */ /* 0x000fe400078e0022 */
[----:B------:R-:W-:Y:S01]  /*4580*/  IMAD.MOV.U32 R27, RZ, RZ, -0x800000 ;  /* 0xff800000ff1b7424 */ /* 0x000fe200078e00ff */
[----:B------:R-:W-:-:S04]  /*4590*/  VIADDMNMX.U32 R26, R11, R26, 0x7f, PT ;  /* 0x0000007f0b1a7446 */ /* 0x000fc8000380001a */
[----:B------:R-:W-:Y:S02]  /*45a0*/  R2UR UR6, R26 ;  /* 0x000000001a0672ca */ /* 0x000fe400000e0000 */
[----:B------:R-:W-:-:S11]  /*45b0*/  MOV R26, 0x7f800000 ;  /* 0x7f800000001a7802 */ /* 0x000fd60000000f00 */
[----:B------:R-:W-:-:S04]  /*45c0*/  UIADD3 UR7, UPT, UPT, UR6, 0x1, URZ ;  /* 0x0000000106077890 */ /* 0x000fc8000fffe0ff */
[----:B------:R-:W-:Y:S01]  /*45d0*/  ULOP3.LUT UP1, URZ, UR7, 0x7, URZ, 0xc0, !UPT ;  /* 0x0000000707ff7892 */ /* 0x000fe2000f82c0ff */
[----:B------:R-:W-:Y:S10]  /*45e0*/  @!P0 BRA `(.L_x_76) ;  /* 0x00000004001c8947 */ /* 0x000ff40003800000 */
[----:B------:R-:W-:Y:S01]  /*45f0*/  IMAD.MOV.U32 R26, RZ, RZ, 0x7f800000 ;  /* 0x7f800000ff1a7424 */ /* 0x000fe200078e00ff */
[----:B------:R-:W-:Y:S01]  /*4600*/  MOV R27, 0xff800000 ;  /* 0xff800000001b7802 */ /* 0x000fe20000000f00 */
[----:B------:R-:W-:-:S06]  /*4610*/  UMOV UR4, URZ ;  /* 0x000000ff00047c82 */ /* 0x000fcc0008000000 */
.L_x_77:
[----:B------:R-:W-:-:S06]  /*4620*/  IMAD R34, R33, 0x4, R18 ;  /* 0x0000000421227824 */ /* 0x000fcc00078e0212 */
[----:B------:R-:W2:Y:S01]  /*4630*/  LDL R34, [R34] ;  /* 0x0000000022227983 */ /* 0x000ea20000100800 */
[----:B------:R-:W-:-:S05]  /*4640*/  VIADD R33, R33, 0x1 ;  /* 0x0000000121217836 */ /* 0x000fca0000000000 */
[----:B------:R-:W-:-:S04]  /*4650*/  ISETP.NE.AND P0, PT, R33, UR12, PT ;  /* 0x0000000c21007c0c */ /* 0x000fc8000bf05270 */
[----:B------:R-:W-:-:S04]  /*4660*/  SEL R45, R33, RZ, P0 ;  /* 0x000000ff212d7207 */ /* 0x000fc80000000000 */
[C---:B------:R-:W-:Y:S01]  /*4670*/  IADD3 R43, PT, PT, R45.reuse, 0x1, RZ ;  /* 0x000000012d2b7810 */ /* 0x040fe20007ffe0ff */
[----:B------:R-:W-:-:S03]  /*4680*/  IMAD R45, R45, 0x4, R18 ;  /* 0x000000042d2d7824 */ /* 0x000fc600078e0212 */
[----:B------:R-:W-:-:S04]  /*4690*/  ISETP.NE.AND P0, PT, R43, UR12, PT ;  /* 0x0000000c2b007c0c */ /* 0x000fc8000bf05270 */
[----:B------:R-:W-:-:S04]  /*46a0*/  SEL R43, R43, RZ, P0 ;  /* 0x000000ff2b2b7207 */ /* 0x000fc80000000000 */
[C---:B------:R-:W-:Y:S01]  /*46b0*/  LEA R36, R43.reuse, R18, 0x2 ;  /* 0x000000122b247211 */ /* 0x040fe200078e10ff */
[----:B------:R-:W-:-:S05]  /*46c0*/  VIADD R41, R43, 0x1 ;  /* 0x000000012b297836 */ /* 0x000fca0000000000 */
[C---:B------:R-:W-:Y:S01]  /*46d0*/  ISETP.NE.AND P0, PT, R41.reuse, UR12, PT ;  /* 0x0000000c29007c0c */ /* 0x040fe2000bf05270 */
[----:B------:R-:W3:Y:S03]  /*46e0*/  LDL R36, [R36] ;  /* 0x0000000024247983 */ /* 0x000ee60000100800 */
[----:B------:R-:W-:-:S05]  /*46f0*/  SEL R41, R41, RZ, P0 ;  /* 0x000000ff29297207 */ /* 0x000fca0000000000 */
[----:B------:R-:W-:-:S05]  /*4700*/  VIADD R33, R41, 0x1 ;  /* 0x0000000129217836 */ /* 0x000fca0000000000 */
[----:B------:R-:W-:-:S04]  /*4710*/  ISETP.NE.AND P0, PT, R33, UR12, PT ;  /* 0x0000000c21007c0c */ /* 0x000fc8000bf05270 */
[----:B------:R-:W-:-:S04]  /*4720*/  SEL R33, R33, RZ, P0 ;  /* 0x000000ff21217207 */ /* 0x000fc80000000000 */
[----:B------:R-:W-:-:S04]  /*4730*/  IADD3 R39, PT, PT, R33, 0x1, RZ ;  /* 0x0000000121277810 */ /* 0x000fc80007ffe0ff */
[----:B------:R-:W-:-:S04]  /*4740*/  ISETP.NE.AND P1, PT, R39, UR12, PT ;  /* 0x0000000c27007c0c */ /* 0x000fc8000bf25270 */
[----:B------:R-:W-:-:S05]  /*4750*/  SEL R39, R39, RZ, P1 ;  /* 0x000000ff27277207 */ /* 0x000fca0000800000 */
[----:B------:R-:W-:Y:S02]  /*4760*/  VIADD R40, R39, 0x1 ;  /* 0x0000000127287836 */ /* 0x000fe40000000000 */
[--C-:B------:R-:W-:Y:S02]  /*4770*/  IMAD R38, R41, 0x4, R18.reuse ;  /* 0x0000000429267824 */ /* 0x100fe400078e0212 */
[--C-:B------:R-:W-:Y:S02]  /*4780*/  IMAD R33, R33, 0x4, R18.reuse ;  /* 0x0000000421217824 */ /* 0x100fe400078e0212 */
[----:B------:R-:W-:Y:S02]  /*4790*/  IMAD R39, R39, 0x4, R18 ;  /* 0x0000000427277824 */ /* 0x000fe400078e0212 */
[----:B------:R-:W4:Y:S04]  /*47a0*/  LDL R38, [R38] ;  /* 0x0000000026267983 */ /* 0x000f280000100800 */
[----:B------:R-:W5:Y:S04]  /*47b0*/  LDL R33, [R33] ;  /* 0x0000000021217983 */ /* 0x000f680000100800 */
[----:B------:R-:W5:Y:S01]  /*47c0*/  LDL R39, [R39] ;  /* 0x0000000027277983 */ /* 0x000f620000100800 */
[----:B--2---:R-:W-:-:S13]  /*47d0*/  FSETP.NE.AND P0, PT, |R34|, +INF , PT ;  /* 0x7f8000002200780b */ /* 0x004fda0003f05200 */
[C---:B------:R-:W-:Y:S02]  /*47e0*/  @P0 FMNMX R26, R34.reuse, R26, PT ;  /* 0x0000001a221a0209 */ /* 0x040fe40003800000 */
[----:B------:R-:W-:Y:S02]  /*47f0*/  @P0 FMNMX R27, R34, R27, !PT ;  /* 0x0000001b221b0209 */ /* 0x000fe40007800000 */
[----:B------:R-:W2:Y:S01]  /*4800*/  LDL R34, [R45] ;  /* 0x000000002d227983 */ /* 0x000ea20000100800 */
[----:B------:R-:W-:-:S04]  /*4810*/  ISETP.NE.AND P0, PT, R40, UR12, PT ;  /* 0x0000000c28007c0c */ /* 0x000fc8000bf05270 */
[----:B------:R-:W-:-:S04]  /*4820*/  SEL R41, R40, RZ, P0 ;  /* 0x000000ff28297207 */ /* 0x000fc80000000000 */
[----:B------:R-:W-:-:S04]  /*4830*/  IADD3 R40, PT, PT, R41, 0x1, RZ ;  /* 0x0000000129287810 */ /* 0x000fc80007ffe0ff */
[----:B------:R-:W-:Y:S01]  /*4840*/  ISETP.NE.AND P0, PT, R40, UR12, PT ;  /* 0x0000000c28007c0c */ /* 0x000fe2000bf05270 */
[----:B------:R-:W-:-:S03]  /*4850*/  IMAD R41, R41, 0x4, R18 ;  /* 0x0000000429297824 */ /* 0x000fc600078e0212 */
[----:B------:R-:W-:-:S03]  /*4860*/  SEL R43, R40, RZ, P0 ;  /* 0x000000ff282b7207 */ /* 0x000fc60000000000 */
[----:B------:R-:W5:Y:S01]  /*4870*/  LDL R41, [R41] ;  /* 0x0000000029297983 */ /* 0x000f620000100800 */
[----:B------:R-:W-:-:S06]  /*4880*/  LEA R40, R43, R18, 0x2 ;  /* 0x000000122b287211 */ /* 0x000fcc00078e10ff */
[----:B------:R-:W5:Y:S01]  /*4890*/  LDL R40, [R40] ;  /* 0x0000000028287983 */ /* 0x000f620000100800 */
[----:B---3--:R-:W-:Y:S01]  /*48a0*/  FSETP.NE.AND P2, PT, |R36|, +INF , PT ;  /* 0x7f8000002400780b */ /* 0x008fe20003f45200 */
[----:B------:R-:W-:Y:S02]  /*48b0*/  UIADD3 UR4, UPT, UPT, UR4, 0x8, URZ ;  /* 0x0000000804047890 */ /* 0x000fe4000fffe0ff */
[----:B------:R-:W-:-:S04]  /*48c0*/  ULOP3.LUT UR10, UR7, 0xf8, URZ, 0xc0, !UPT ;  /* 0x000000f8070a7892 */ /* 0x000fc8000f8ec0ff */
[----:B------:R-:W-:Y:S01]  /*48d0*/  UISETP.NE.AND UP0, UPT, UR4, UR10, UPT ;  /* 0x0000000a0400728c */ /* 0x000fe2000bf05270 */
[----:B----4-:R-:W-:Y:S02]  /*48e0*/  FSETP.NE.AND P0, PT, |R38|, +INF , PT ;  /* 0x7f8000002600780b */ /* 0x010fe40003f05200 */
[----:B--2---:R-:W-:-:S13]  /*48f0*/  FSETP.NE.AND P1, PT, |R34|, +INF , PT ;  /* 0x7f8000002200780b */ /* 0x004fda0003f25200 */
        /* <DEDUP_REMOVED lines=8> */
[----:B------:R-:W-:Y:S02]  /*4980*/  @P0 FMNMX R27, R27, R38, !PT ;  /* 0x000000261b1b0209 */ /* 0x000fe40007800000 */
[----:B------:R-:W-:Y:S02]  /*4990*/  FSETP.NE.AND P0, PT, |R40|, +INF , PT ;  /* 0x7f8000002800780b */ /* 0x000fe40003f05200 */
[-C--:B------:R-:W-:Y:S02]  /*49a0*/  @P1 FMNMX R26, R26, R33.reuse, PT ;  /* 0x000000211a1a1209 */ /* 0x080fe40003800000 */
[----:B------:R-:W-:Y:S01]  /*49b0*/  @P1 FMNMX R27, R27, R33, !PT ;  /* 0x000000211b1b1209 */ /* 0x000fe20007800000 */
[----:B------:R-:W-:Y:S01]  /*49c0*/  VIADD R33, R43, 0x1 ;  /* 0x000000012b217836 */ /* 0x000fe20000000000 */
[----:B------:R-:W-:-:S02]  /*49d0*/  @P2 FMNMX R26, R26, R39, PT ;  /* 0x000000271a1a2209 */ /* 0x000fc40003800000 */
[----:B------:R-:W-:Y:S02]  /*49e0*/  @P2 FMNMX R27, R27, R39, !PT ;  /* 0x000000271b1b2209 */ /* 0x000fe40007800000 */
[-C--:B------:R-:W-:Y:S02]  /*49f0*/  @P3 FMNMX R26, R26, R41.reuse, PT ;  /* 0x000000291a1a3209 */ /* 0x080fe40003800000 */
[----:B------:R-:W-:Y:S02]  /*4a00*/  @P3 FMNMX R27, R27, R41, !PT ;  /* 0x000000291b1b3209 */ /* 0x000fe40007800000 */
[----:B------:R-:W-:Y:S02]  /*4a10*/  ISETP.NE.AND P1, PT, R33, UR12, PT ;  /* 0x0000000c21007c0c */ /* 0x000fe4000bf25270 */
[-C--:B------:R-:W-:Y:S02]  /*4a20*/  @P0 FMNMX R26, R26, R40.reuse, PT ;  /* 0x000000281a1a0209 */ /* 0x080fe40003800000 */
[----:B------:R-:W-:-:S02]  /*4a30*/  @P0 FMNMX R27, R27, R40, !PT ;  /* 0x000000281b1b0209 */ /* 0x000fc40007800000 */
[----:B------:R-:W-:Y:S01]  /*4a40*/  SEL R33, R33, RZ, P1 ;  /* 0x000000ff21217207 */ /* 0x000fe20000800000 */
[----:B------:R-:W-:Y:S06]  /*4a50*/  BRA.U UP0, `(.L_x_77) ;  /* 0xfffffff900f07547 */ /* 0x000fec000b83ffff */
.L_x_76:
[----:B------:R-:W-:Y:S05]  /*4a60*/  BRA.U !UP1, `(.L_x_75) ;  /* 0x0000000109fc7547 */ /* 0x000fea000b800000 */
[----:B------:R-:W-:Y:S02]  /*4a70*/  ULOP3.LUT UR4, UR7, 0x7, URZ, 0xc0, !UPT ;  /* 0x0000000707047892 */ /* 0x000fe4000f8ec0ff */
[----:B------:R-:W-:Y:S02]  /*4a80*/  ULOP3.LUT UP1, UR7, UR7, 0x3, URZ, 0xc0, !UPT ;  /* 0x0000000307077892 */ /* 0x000fe4000f82c0ff */
[----:B------:R-:W-:-:S09]  /*4a90*/  UISETP.GE.U32.AND UP0, UPT, UR4, 0x4, UPT ;  /* 0x000000040400788c */ /* 0x000fd2000bf06070 */
[----:B------:R-:W-:Y:S05]  /*4aa0*/  BRA.U !UP0, `(.L_x_78) ;  /* 0x0000000108807547 */ /* 0x000fea000b800000 */
[C---:B------:R-:W-:Y:S02]  /*4ab0*/  VIADD R34, R33.reuse, 0x1 ;  /* 0x0000000121227836 */ /* 0x040fe40000000000 */
[----:B------:R-:W-:-:S03]  /*4ac0*/  IMAD R33, R33, 0x4, R18 ;  /* 0x0000000421217824 */ /* 0x000fc600078e0212 */
[----:B------:R-:W-:-:S03]  /*4ad0*/  ISETP.NE.AND P0, PT, R34, UR12, PT ;  /* 0x0000000c22007c0c */ /* 0x000fc6000bf05270 */
[----:B------:R-:W2:Y:S01]  /*4ae0*/  LDL R33, [R33] ;  /* 0x0000000021217983 */ /* 0x000ea20000100800 */
[----:B------:R-:W-:-:S04]  /*4af0*/  SEL R39, R34, RZ, P0 ;  /* 0x000000ff22277207 */ /* 0x000fc80000000000 */
[C---:B------:R-:W-:Y:S02]  /*4b00*/  IADD3 R34, PT, PT, R39.reuse, 0x1, RZ ;  /* 0x0000000127227810 */ /* 0x040fe40007ffe0ff */
[----:B------:R-:W-:Y:S02]  /*4b10*/  LEA R39, R39, R18, 0x2 ;  /* 0x0000001227277211 */ /* 0x000fe400078e10ff */
[----:B------:R-:W-:-:S04]  /*4b20*/  ISETP.NE.AND P0, PT, R34, UR12, PT ;  /* 0x0000000c22007c0c */ /* 0x000fc8000bf05270 */
[----:B------:R-:W-:Y:S01]  /*4b30*/  SEL R41, R34, RZ, P0 ;  /* 0x000000ff22297207 */ /* 0x000fe20000000000 */
[----:B------:R-:W3:Y:S04]  /*4b40*/  LDL R39, [R39] ;  /* 0x0000000027277983 */ /* 0x000ee80000100800 */
[----:B------:R-:W-:-:S05]  /*4b50*/  VIADD R34, R41, 0x1 ;  /* 0x0000000129227836 */ /* 0x000fca0000000000 */
[----:B------:R-:W-:Y:S01]  /*4b60*/  ISETP.NE.AND P0, PT, R34, UR12, PT ;  /* 0x0000000c22007c0c */ /* 0x000fe2000bf05270 */
[----:B------:R-:W-:-:S03]  /*4b70*/  IMAD R41, R41, 0x4, R18 ;  /* 0x0000000429297824 */ /* 0x000fc600078e0212 */
[----:B------:R-:W-:-:S03]  /*4b80*/  SEL R43, R34, RZ, P0 ;  /* 0x000000ff222b7207 */ /* 0x000fc60000000000 */
[----:B------:R-:W4:Y:S02]  /*4b90*/  LDL R41, [R41] ;  /* 0x0000000029297983 */ /* 0x000f240000100800 */
[----:B------:R-:W-:-:S06]  /*4ba0*/  IMAD R34, R43, 0x4, R18 ;  /* 0x000000042b227824 */ /* 0x000fcc00078e0212 */
[----:B------:R-:W5:Y:S01]  /*4bb0*/  LDL R34, [R34] ;  /* 0x0000000022227983 */ /* 0x000f620000100800 */
[----:B--2---:R-:W-:Y:S02]  /*4bc0*/  FSETP.NE.AND P0, PT, |R33|, +INF , PT ;  /* 0x7f8000002100780b */ /* 0x004fe40003f05200 */
[----:B---3--:R-:W-:-:S11]  /*4bd0*/  FSETP.NE.AND P1, PT, |R39|, +INF , PT ;  /* 0x7f8000002700780b */ /* 0x008fd60003f25200 */
[-C--:B------:R-:W-:Y:S02]  /*4be0*/  @P0 FMNMX R26, R26, R33.reuse, PT ;  /* 0x000000211a1a0209 */ /* 0x080fe40003800000 */
[----:B------:R-:W-:Y:S02]  /*4bf0*/  @P0 FMNMX R27, R27, R33, !PT ;  /* 0x000000211b1b0209 */ /* 0x000fe40007800000 */
[----:B------:R-:W-:Y:S02]  /*4c00*/  IADD3 R33, PT, PT, R43, 0x1, RZ ;  /* 0x000000012b217810 */ /* 0x000fe40007ffe0ff */
[----:B----4-:R-:W-:Y:S02]  /*4c10*/  FSETP.NE.AND P2, PT, |R41|, +INF , PT ;  /* 0x7f8000002900780b */ /* 0x010fe40003f45200 */
[----:B------:R-:W-:Y:S02]  /*4c20*/  @P1 FMNMX R26, R26, R39, PT ;  /* 0x000000271a1a1209 */ /* 0x000fe40003800000 */
[----:B-----5:R-:W-:-:S02]  /*4c30*/  FSETP.NE.AND P3, PT, |R34|, +INF , PT ;  /* 0x7f8000002200780b */ /* 0x020fc40003f65200 */
[----:B------:R-:W-:Y:S02]  /*4c40*/  @P1 FMNMX R27, R27, R39, !PT ;  /* 0x000000271b1b1209 */ /* 0x000fe40007800000 */
[----:B------:R-:W-:-:S05]  /*4c50*/  ISETP.NE.AND P0, PT, R33, UR12, PT ;  /* 0x0000000c21007c0c */ /* 0x000fca000bf05270 */
[-C--:B------:R-:W-:Y:S02]  /*4c60*/  @P2 FMNMX R26, R26, R41.reuse, PT ;  /* 0x000000291a1a2209 */ /* 0x080fe40003800000 */
[----:B------:R-:W-:Y:S02]  /*4c70*/  @P2 FMNMX R27, R27, R41, !PT ;  /* 0x000000291b1b2209 */ /* 0x000fe40007800000 */
[----:B------:R-:W-:Y:S02]  /*4c80*/  SEL R33, R33, RZ, P0 ;  /* 0x000000ff21217207 */ /* 0x000fe40000000000 */
[-C--:B------:R-:W-:Y:S02]  /*4c90*/  @P3 FMNMX R26, R26, R34.reuse, PT ;  /* 0x000000221a1a3209 */ /* 0x080fe40003800000 */
[----:B------:R-:W-:-:S07]  /*4ca0*/  @P3 FMNMX R27, R27, R34, !PT ;  /* 0x000000221b1b3209 */ /* 0x000fce0007800000 */
.L_x_78:
[----:B------:R-:W-:Y:S05]  /*4cb0*/  BRA.U !UP1, `(.L_x_75) ;  /* 0x0000000109687547 */ /* 0x000fea000b800000 */
[----:B------:R-:W-:Y:S02]  /*4cc0*/  UISETP.NE.AND UP0, UPT, UR7, 0x1, UPT ;  /* 0x000000010700788c */ /* 0x000fe4000bf05270 */
[----:B------:R-:W-:-:S04]  /*4cd0*/  ULOP3.LUT UR4, UR6, 0x1, URZ, 0xc0, !UPT ;  /* 0x0000000106047892 */ /* 0x000fc8000f8ec0ff */
[----:B------:R-:W-:Y:S01]  /*4ce0*/  PLOP3.LUT P0, PT, PT, PT, UP0, 0x80, 0x8 ;  /* 0x000000000008781c */ /* 0x000fe20003f0f008 */
[----:B------:R-:W-:-:S12]  /*4cf0*/  UISETP.NE.U32.AND UP0, UPT, UR4, 0x1, UPT ;  /* 0x000000010400788c */ /* 0x000fd8000bf05070 */
[----:B------:R-:W-:-:S05]  /*4d00*/  @P0 VIADD R34, R33, 0x1 ;  /* 0x0000000121220836 */ /* 0x000fca0000000000 */
[----:B------:R-:W-:-:S04]  /*4d10*/  @P0 ISETP.NE.AND P1, PT, R34, UR12, PT ;  /* 0x0000000c22000c0c */ /* 0x000fc8000bf25270 */
[----:B------:R-:W-:Y:S01]  /*4d20*/  @P0 SEL R39, R34, RZ, P1 ;  /* 0x000000ff22270207 */ /* 0x000fe20000800000 */
[--C-:B------:R-:W-:Y:S01]  /*4d30*/  @P0 IMAD R34, R33, 0x4, R18.reuse ;  /* 0x0000000421220824 */ /* 0x100fe200078e0212 */
[----:B------:R-:W-:Y:S02]  /*4d40*/  PLOP3.LUT P1, PT, PT, PT, UP0, 0x80, 0x8 ;  /* 0x000000000008781c */ /* 0x000fe40003f2f008 */
[C---:B------:R-:W-:Y:S01]  /*4d50*/  @P0 IADD3 R36, PT, PT, R39.reuse, 0x1, RZ ;  /* 0x0000000127240810 */ /* 0x040fe20007ffe0ff */
[----:B------:R-:W-:Y:S02]  /*4d60*/  @P0 IMAD R39, R39, 0x4, R18 ;  /* 0x0000000427270824 */ /* 0x000fe400078e0212 */
[----:B------:R-:W2:Y:S01]  /*4d70*/  @P0 LDL R34, [R34] ;  /* 0x0000000022220983 */ /* 0x000ea20000100800 */
[----:B------:R-:W-:-:S03]  /*4d80*/  @P0 ISETP.NE.AND P2, PT, R36, UR12, PT ;  /* 0x0000000c24000c0c */ /* 0x000fc6000bf45270 */
[----:B------:R-:W3:Y:S01]  /*4d90*/  @P0 LDL R39, [R39] ;  /* 0x0000000027270983 */ /* 0x000ee20000100800 */
[----:B------:R-:W-:-:S05]  /*4da0*/  @P0 SEL R33, R36, RZ, P2 ;  /* 0x000000ff24210207 */ /* 0x000fca0001000000 */
[----:B------:R-:W-:-:S06]  /*4db0*/  @P1 IMAD R33, R33, 0x4, R18 ;  /* 0x0000000421211824 */ /* 0x000fcc00078e0212 */
        /* <DEDUP_REMOVED lines=10> */
.L_x_75:
[----:B------:R-:W-:Y:S01]  /*4e60*/  FSETP.NE.AND P0, PT, |R27|, +INF , PT ;  /* 0x7f8000001b00780b */ /* 0x000fe20003f05200 */
[----:B------:R-:W-:Y:S01]  /*4e70*/  BSSY.RECONVERGENT B2, `(.L_x_79) ;  /* 0x0000024000027945 */ /* 0x000fe20003800200 */
[----:B------:R-:W-:Y:S02]  /*4e80*/  MOV R33, 0x7fffffff ;  /* 0x7fffffff00217802 */ /* 0x000fe40000000f00 */
[----:B------:R-:W-:-:S13]  /*4e90*/  FSETP.EQU.OR P0, PT, |R26|, +INF , !P0 ;  /* 0x7f8000001a00780b */ /* 0x000fda000470a600 */
[----:B------:R-:W-:Y:S05]  /*4ea0*/  @P0 BRA `(.L_x_80) ;  /* 0x0000000000800947 */ /* 0x000fea0003800000 */
[----:B------:R-:W-:-:S04]  /*4eb0*/  FSETP.NE.AND P0, PT, |R32|, +INF , PT ;  /* 0x7f8000002000780b */ /* 0x000fc80003f05200 */
[----:B------:R-:W-:-:S13]  /*4ec0*/  FSETP.LEU.OR P0, PT, R27, R26, !P0 ;  /* 0x0000001a1b00720b */ /* 0x000fda000470b400 */
[----:B------:R-:W-:Y:S05]  /*4ed0*/  @P0 BRA `(.L_x_81) ;  /* 0x0000000000680947 */ /* 0x000fea0003800000 */
[C---:B------:R-:W-:Y:S01]  /*4ee0*/  FADD R36, -R26.reuse, R27 ;  /* 0x0000001b1a247221 */ /* 0x040fe20000000100 */
[----:B------:R-:W-:Y:S01]  /*4ef0*/  FADD R27, -R26, R32 ;  /* 0x000000201a1b7221 */ /* 0x000fe20000000100 */
        /* <DEDUP_REMOVED lines=13> */
.L_x_83:
[----:B------:R-:W-:Y:S05]  /*4fd0*/  BSYNC.RECONVERGENT B3 ;  /* 0x0000000000037941 */ /* 0x000fea0003800200 */
.L_x_82:
[----:B------:R-:W0:Y:S01]  /*4fe0*/  LDC R26, c[0x0][0x39c] ;  /* 0x0000e700ff1a7b82 */ /* 0x000e220000000800 */
[----:B------:R-:W-:Y:S01]  /*4ff0*/  FSETP.NAN.AND P0, PT, |R10|, |R10|, PT ;  /* 0x4000000a0a00720b */ /* 0x000fe20003f08200 */
[----:B------:R-:W-:-:S05]  /*5000*/  FMUL R33, R33, 100 ;  /* 0x42c8000021217820 */ /* 0x000fca0000400000 */
[----:B------:R-:W-:Y:S02]  /*5010*/  MOV R10, R33 ;  /* 0x00000021000a7202 */ /* 0x000fe40000000f00 */
[----:B0-----:R-:W-:-:S13]  /*5020*/  FSETP.EQ.OR P0, PT, R26, RZ, P0 ;  /* 0x000000ff1a00720b */ /* 0x001fda0000702400 */
[----:B------:R-:W-:Y:S05]  /*5030*/  @P0 BRA `(.L_x_80) ;  /* 0x00000000001c0947 */ /* 0x000fea0003800000 */
[----:B------:R-:W-:-:S04]  /*5040*/  FADD R10, R10, -R37 ;  /* 0x800000250a0a7221 */ /* 0x000fc80000000000 */
[----:B------:R-:W-:-:S04]  /*5050*/  FFMA R10, R10, R26, R37 ;  /* 0x0000001a0a0a7223 */ /* 0x000fc80000000025 */
[----:B------:R-:W-:Y:S01]  /*5060*/  IMAD.MOV.U32 R33, RZ, RZ, R10 ;  /* 0x000000ffff217224 */ /* 0x000fe200078e000a */
[----:B------:R-:W-:Y:S06]  /*5070*/  BRA `(.L_x_80) ;  /* 0x00000000000c7947 */ /* 0x000fec0003800000 */
.L_x_81:
[----:B------:R-:W-:-:S04]  /*5080*/  FSETP.NAN.AND P0, PT, |R10|, |R10|, PT ;  /* 0x4000000a0a00720b */ /* 0x000fc80003f08200 */
[----:B------:R-:W-:-:S05]  /*5090*/  FSEL R10, R10, 50, !P0 ;  /* 0x424800000a0a7808 */ /* 0x000fca0004000000 */
[----:B------:R-:W-:-:S07]  /*50a0*/  IMAD.MOV.U32 R33, RZ, RZ, R10 ;  /* 0x000000ffff217224 */ /* 0x000fce00078e000a */
.L_x_80:
[----:B------:R-:W-:Y:S05]  /*50b0*/  BSYNC.RECONVERGENT B2 ;  /* 0x0000000000027941 */ /* 0x000fea0003800200 */
.L_x_79:
[----:B------:R-:W0:Y:S01]  /*50c0*/  LDCU UR4, c[0x0][0x388] ;  /* 0x00007100ff0477ac */ /* 0x000e220008000800 */
[----:B------:R-:W-:-:S05]  /*50d0*/  IMAD.WIDE R26, R35, 0x4, R20 ;  /* 0x00000004231a7825 */ /* 0x000fca00078e0214 */
[----:B------:R1:W-:Y:S01]  /*50e0*/  STG.E desc[UR8][R26.64], R33 ;  /* 0x000000211a007986 */ /* 0x0003e2000c101908 */
[----:B0-----:R-:W-:-:S13]  /*50f0*/  ISETP.NE.AND P0, PT, R4, UR4, PT ;  /* 0x0000000404007c0c */ /* 0x001fda000bf05270 */
[----:B-1----:R-:W-:Y:S05]  /*5100*/  @!P0 EXIT ;  /* 0x000000000000894d */ /* 0x002fea0003800000 */
[----:B------:R-:W-:Y:S05]  /*5110*/  BRA `(.L_x_84) ;  /* 0xffffffd400687947 */ /* 0x000fea000383ffff */
        .weak           $__internal_0_$__cuda_sm20_rcp_rn_f32_slowpath
        .type           $__internal_0_$__cuda_sm20_rcp_rn_f32_slowpath,@function
        .size           $__internal_0_$__cuda_sm20_rcp_rn_f32_slowpath,($__internal_1_$__cuda_sm20_sqrt_rn_f32_slowpath - $__internal_0_$__cuda_sm20_rcp_rn_f32_slowpath)
$__internal_0_$__cuda_sm20_rcp_rn_f32_slowpath:
[----:B------:R-:W-:-:S04]  /*5120*/  SHF.L.U32 R0, R4, 0x1, RZ ;  /* 0x0000000104007819 */ /* 0x000fc800000006ff */
[----:B------:R-:W-:Y:S01]  /*5130*/  SHF.R.U32.HI R2, RZ, 0x18, R0 ;  /* 0x00000018ff027819 */ /* 0x000fe20000011600 */
[----:B------:R-:W-:-:S03]  /*5140*/  IMAD.MOV.U32 R0, RZ, RZ, R4 ;  /* 0x000000ffff007224 */ /* 0x000fc600078e0004 */
[----:B------:R-:W-:-:S13]  /*5150*/  ISETP.NE.U32.AND P0, PT, R2, RZ, PT ;  /* 0x000000ff0200720c */ /* 0x000fda0003f05070 */
[----:B------:R-:W-:Y:S05]  /*5160*/  @P0 BRA `(.L_x_85) ;  /* 0x00000000002c0947 */ /* 0x000fea0003800000 */
[----:B------:R-:W-:-:S05]  /*5170*/  IMAD.SHL.U32 R2, R0, 0x2, RZ ;  /* 0x0000000200027824 */ /* 0x000fca00078e00ff */
[----:B------:R-:W-:-:S13]  /*5180*/  ISETP.NE.AND P0, PT, R2, RZ, PT ;  /* 0x000000ff0200720c */ /* 0x000fda0003f05270 */
[----:B------:R2:W3:Y:S01]  /*5190*/  @!P0 MUFU.RCP R2, R0 ;  /* 0x0000000000028308 */ /* 0x0004e20000001000 */
[----:B------:R-:W-:Y:S05]  /*51a0*/  @!P0 BRA `(.L_x_86) ;  /* 0x0000000000a48947 */ /* 0x000fea0003800000 */
[----:B------:R-:W-:-:S04]  /*51b0*/  FFMA R3, R0, 1.84467440737095516160e+19, RZ ;  /* 0x5f80000000037823 */ /* 0x000fc800000000ff */
[----:B--2---:R-:W3:Y:S02]  /*51c0*/  MUFU.RCP R0, R3 ;  /* 0x0000000300007308 */ /* 0x004ee40000001000 */
[----:B---3--:R-:W-:-:S04]  /*51d0*/  FFMA R2, R3, R0, -1 ;  /* 0xbf80000003027423 */ /* 0x008fc80000000000 */
[----:B------:R-:W-:-:S04]  /*51e0*/  FADD.FTZ R7, -R2, -RZ ;  /* 0x800000ff02077221 */ /* 0x000fc80000010100 */
[----:B------:R-:W-:-:S04]  /*51f0*/  FFMA R0, R0, R7, R0 ;  /* 0x0000000700007223 */ /* 0x000fc80000000000 */
[----:B------:R-:W-:Y:S01]  /*5200*/  FFMA R2, R0, 1.84467440737095516160e+19, RZ ;  /* 0x5f80000000027823 */ /* 0x000fe200000000ff */
[----:B------:R-:W-:Y:S06]  /*5210*/  BRA `(.L_x_86) ;  /* 0x0000000000887947 */ /* 0x000fec0003800000 */
.L_x_85:
[----:B------:R-:W-:-:S04]  /*5220*/  IADD3 R3, PT, PT, R2, -0xfd, RZ ;  /* 0xffffff0302037810 */ /* 0x000fc80007ffe0ff */
[----:B------:R-:W-:-:S13]  /*5230*/  ISETP.GT.U32.AND P0, PT, R3, 0x1, PT ;  /* 0x000000010300780c */ /* 0x000fda0003f04070 */
[----:B------:R-:W-:Y:S05]  /*5240*/  @P0 BRA `(.L_x_87) ;  /* 0x0000000000780947 */ /* 0x000fea0003800000 */
[----:B------:R-:W-:Y:S01]  /*5250*/  LOP3.LUT R6, R0, 0x7fffff, RZ, 0xc0, !PT ;  /* 0x007fffff00067812 */ /* 0x000fe200078ec0ff */
[----:B------:R-:W-:-:S03]  /*5260*/  IMAD.MOV.U32 R14, RZ, RZ, 0x3 ;  /* 0x00000003ff0e7424 */ /* 0x000fc600078e00ff */
[----:B------:R-:W-:Y:S02]  /*5270*/  LOP3.LUT R6, R6, 0x3f800000, RZ, 0xfc, !PT ;  /* 0x3f80000006067812 */ /* 0x000fe400078efcff */
[----:B------:R-:W-:Y:S02]  /*5280*/  SHF.L.U32 R13, R14, R3, RZ ;  /* 0x000000030e0d7219 */ /* 0x000fe400000006ff */
[----:B------:R-:W0:Y:S02]  /*5290*/  MUFU.RCP R7, R6 ;  /* 0x0000000600077308 */ /* 0x000e240000001000 */
[----:B0-----:R-:W-:-:S04]  /*52a0*/  FFMA R10, R6, R7, -1 ;  /* 0xbf800000060a7423 */ /* 0x001fc80000000007 */
[----:B------:R-:W-:-:S04]  /*52b0*/  FADD.FTZ R10, -R10, -RZ ;  /* 0x800000ff0a0a7221 */ /* 0x000fc80000010100 */
[CCC-:B------:R-:W-:Y:S01]  /*52c0*/  FFMA.RM R11, R7.reuse, R10.reuse, R7.reuse ;  /* 0x0000000a070b7223 */ /* 0x1c0fe20000004007 */
[----:B------:R-:W-:-:S04]  /*52d0*/  FFMA.RP R10, R7, R10, R7 ;  /* 0x0000000a070a7223 */ /* 0x000fc80000008007 */
[C---:B------:R-:W-:Y:S02]  /*52e0*/  LOP3.LUT R7, R11.reuse, 0x7fffff, RZ, 0xc0, !PT ;  /* 0x007fffff0b077812 */ /* 0x040fe400078ec0ff */
[----:B------:R-:W-:Y:S02]  /*52f0*/  FSETP.NEU.FTZ.AND P0, PT, R11, R10, PT ;  /* 0x0000000a0b00720b */ /* 0x000fe40003f1d000 */
[----:B------:R-:W-:Y:S02]  /*5300*/  LOP3.LUT R10, R7, 0x800000, RZ, 0xfc, !PT ;  /* 0x00800000070a7812 */ /* 0x000fe400078efcff */
[----:B------:R-:W-:Y:S02]  /*5310*/  SEL R7, RZ, 0xffffffff, !P0 ;  /* 0xffffffffff077807 */ /* 0x000fe40004000000 */
[----:B------:R-:W-:-:S03]  /*5320*/  LOP3.LUT R6, R13, R10, RZ, 0xc0, !PT ;  /* 0x0000000a0d067212 */ /* 0x000fc600078ec0ff */
[----:B------:R-:W-:Y:S01]  /*5330*/  IMAD.MOV R7, RZ, RZ, -R7 ;  /* 0x000000ffff077224 */ /* 0x000fe200078e0a07 */
[----:B------:R-:W-:-:S04]  /*5340*/  SHF.R.U32.HI R6, RZ, R3, R6 ;  /* 0x00000003ff067219 */ /* 0x000fc80000011606 */
[----:B------:R-:W-:Y:S02]  /*5350*/  LOP3.LUT P1, RZ, R7, R3, R10, 0xf8, !PT ;  /* 0x0000000307ff7212 */ /* 0x000fe4000782f80a */
[C---:B------:R-:W-:Y:S02]  /*5360*/  LOP3.LUT P0, RZ, R6.reuse, 0x1, RZ, 0xc0, !PT ;  /* 0x0000000106ff7812 */ /* 0x040fe4000780c0ff */
[----:B------:R-:W-:-:S04]  /*5370*/  LOP3.LUT P2, RZ, R6, 0x2, RZ, 0xc0, !PT ;  /* 0x0000000206ff7812 */ /* 0x000fc8000784c0ff */
[----:B------:R-:W-:Y:S02]  /*5380*/  PLOP3.LUT P0, PT, P0, P1, P2, 0xe0, 0x0 ;  /* 0x000000000000781c */ /* 0x000fe40000703c20 */
[----:B------:R-:W-:Y:S02]  /*5390*/  LOP3.LUT P1, RZ, R0, 0x7fffff, RZ, 0xc0, !PT ;  /* 0x007fffff00ff7812 */ /* 0x000fe4000782c0ff */
[----:B------:R-:W-:-:S04]  /*53a0*/  SEL R3, RZ, 0x1, !P0 ;  /* 0x00000001ff037807 */ /* 0x000fc80004000000 */
[----:B------:R-:W-:-:S04]  /*53b0*/  IADD3 R3, PT, PT, -R3, RZ, RZ ;  /* 0x000000ff03037210 */ /* 0x000fc80007ffe1ff */
[----:B------:R-:W-:Y:S01]  /*53c0*/  ISETP.GE.AND P0, PT, R3, RZ, PT ;  /* 0x000000ff0300720c */ /* 0x000fe20003f06270 */
[----:B------:R-:W-:-:S05]  /*53d0*/  VIADD R3, R2, 0xffffff04 ;  /* 0xffffff0402037836 */ /* 0x000fca0000000000 */
[----:B------:R-:W-:-:S07]  /*53e0*/  SHF.R.U32.HI R3, RZ, R3, R10 ;  /* 0x00000003ff037219 */ /* 0x000fce000001160a */
[----:B------:R-:W-:-:S05]  /*53f0*/  @!P0 VIADD R3, R3, 0x1 ;  /* 0x0000000103038836 */ /* 0x000fca0000000000 */
[----:B------:R-:W-:-:S04]  /*5400*/  @!P1 SHF.L.U32 R3, R3, 0x1, RZ ;  /* 0x0000000103039819 */ /* 0x000fc800000006ff */
[----:B------:R-:W-:Y:S01]  /*5410*/  LOP3.LUT R2, R3, 0x80000000, R0, 0xf8, !PT ;  /* 0x8000000003027812 */ /* 0x000fe200078ef800 */
[----:B------:R-:W-:Y:S06]  /*5420*/  BRA `(.L_x_86) ;  /* 0x0000000000047947 */ /* 0x000fec0003800000 */
.L_x_87:
[----:B------:R0:W1:Y:S02]  /*5430*/  MUFU.RCP R2, R0 ;  /* 0x0000000000027308 */ /* 0x0000640000001000 */
.L_x_86:
[----:B------:R-:W-:Y:S02]  /*5440*/  HFMA2 R3, -RZ, RZ, 0, 0 ;  /* 0x00000000ff037431 */ /* 0x000fe400000001ff */
[----:B0123--:R-:W-:Y:S02]  /*5450*/  IMAD.MOV.U32 R0, RZ, RZ, R2 ;  /* 0x000000ffff007224 */ /* 0x00ffe400078e0002 */
[----:B------:R-:W-:-:S04]  /*5460*/  IMAD.MOV.U32 R2, RZ, RZ, R12 ;  /* 0x000000ffff027224 */ /* 0x000fc800078e000c */
[----:B------:R-:W-:Y:S05]  /*5470*/  RET.REL.NODEC R2 `(cci_cycle_many_series_one_param_f32) ;  /* 0xffffffa802e07950 */ /* 0x000fea0003c3ffff */
        .weak           $__internal_1_$__cuda_sm20_sqrt_rn_f32_slowpath
        .type           $__internal_1_$__cuda_sm20_sqrt_rn_f32_slowpath,@function
        .size           $__internal_1_$__cuda_sm20_sqrt_rn_f32_slowpath,($__internal_2_$__cuda_sm3x_div_rn_noftz_f32_slowpath - $__internal_1_$__cuda_sm20_sqrt_rn_f32_slowpath)
$__internal_1_$__cuda_sm20_sqrt_rn_f32_slowpath:
[----:B------:R-:W-:-:S13]  /*5480*/  LOP3.LUT P0, RZ, R4, 0x7fffffff, RZ, 0xc0, !PT ;  /* 0x7fffffff04ff7812 */ /* 0x000fda000780c0ff */
[----:B------:R-:W-:Y:S01]  /*5490*/  @!P0 IMAD.MOV.U32 R6, RZ, RZ, R4 ;  /* 0x000000ffff068224 */ /* 0x000fe200078e0004 */
[----:B------:R-:W-:Y:S06]  /*54a0*/  @!P0 BRA `(.L_x_88) ;  /* 0x0000000000448947 */ /* 0x000fec0003800000 */
[----:B------:R-:W-:-:S13]  /*54b0*/  FSETP.GEU.FTZ.AND P0, PT, R4, RZ, PT ;  /* 0x000000ff0400720b */ /* 0x000fda0003f1e000 */
[----:B------:R-:W-:Y:S01]  /*54c0*/  @!P0 IMAD.MOV.U32 R6, RZ, RZ, 0x7fffffff ;  /* 0x7fffffffff068424 */ /* 0x000fe200078e00ff */
[----:B------:R-:W-:Y:S06]  /*54d0*/  @!P0 BRA `(.L_x_88) ;  /* 0x0000000000388947 */ /* 0x000fec0003800000 */
[----:B------:R-:W-:-:S13]  /*54e0*/  FSETP.GTU.FTZ.AND P0, PT, |R4|, +INF , PT ;  /* 0x7f8000000400780b */ /* 0x000fda0003f1c200 */
[----:B------:R-:W-:Y:S01]  /*54f0*/  @P0 FADD.FTZ R6, R4, 1 ;  /* 0x3f80000004060421 */ /* 0x000fe20000010000 */
[----:B------:R-:W-:Y:S06]  /*5500*/  @P0 BRA `(.L_x_88) ;  /* 0x00000000002c0947 */ /* 0x000fec0003800000 */
[----:B------:R-:W-:-:S13]  /*5510*/  FSETP.NEU.FTZ.AND P0, PT, |R4|, +INF , PT ;  /* 0x7f8000000400780b */ /* 0x000fda0003f1d200 */
[----:B------:R-:W-:Y:S01]  /*5520*/  @!P0 MOV R6, R4 ;  /* 0x0000000400068202 */ /* 0x000fe20000000f00 */
[----:B------:R-:W-:Y:S06]  /*5530*/  @!P0 BRA `(.L_x_88) ;  /* 0x0000000000208947 */ /* 0x000fec0003800000 */
[----:B------:R-:W-:-:S04]  /*5540*/  FFMA R4, R4, 1.84467440737095516160e+19, RZ ;  /* 0x5f80000004047823 */ /* 0x000fc800000000ff */
[----:B------:R-:W0:Y:S02]  /*5550*/  MUFU.RSQ R7, R4 ;  /* 0x0000000400077308 */ /* 0x000e240000001400 */
[----:B0-----:R-:W-:Y:S01]  /*5560*/  FMUL.FTZ R11, R4, R7 ;  /* 0x00000007040b7220 */ /* 0x001fe20000410000 */
[----:B------:R-:W-:-:S03]  /*5570*/  FMUL.FTZ R7, R7, 0.5 ;  /* 0x3f00000007077820 */ /* 0x000fc60000410000 */
[----:B------:R-:W-:-:S04]  /*5580*/  FADD.FTZ R6, -R11, -RZ ;  /* 0x800000ff0b067221 */ /* 0x000fc80000010100 */
[----:B------:R-:W-:-:S04]  /*5590*/  FFMA R6, R11, R6, R4 ;  /* 0x000000060b067223 */ /* 0x000fc80000000004 */
[----:B------:R-:W-:-:S04]  /*55a0*/  FFMA R6, R6, R7, R11 ;  /* 0x0000000706067223 */ /* 0x000fc8000000000b */
[----:B------:R-:W-:-:S07]  /*55b0*/  FMUL.FTZ R6, R6, 2.3283064365386962891e-10 ;  /* 0x2f80000006067820 */ /* 0x000fce0000410000 */
.L_x_88:
[----:B------:R-:W-:Y:S02]  /*55c0*/  HFMA2 R7, -RZ, RZ, 0, 0 ;  /* 0x00000000ff077431 */ /* 0x000fe400000001ff */
[----:B------:R-:W-:Y:S02]  /*55d0*/  IMAD.MOV.U32 R10, RZ, RZ, R6 ;  /* 0x000000ffff0a7224 */ /* 0x000fe400078e0006 */
[----:B------:R-:W-:-:S04]  /*55e0*/  IMAD.MOV.U32 R6, RZ, RZ, R12 ;  /* 0x000000ffff067224 */ /* 0x000fc800078e000c */
[----:B------:R-:W-:Y:S05]  /*55f0*/  RET.REL.NODEC R6 `(cci_cycle_many_series_one_param_f32) ;  /* 0xffffffa806807950 */ /* 0x000fea0003c3ffff */
        .weak           $__internal_2_$__cuda_sm3x_div_rn_noftz_f32_slowpath
        .type           $__internal_2_$__cuda_sm3x_div_rn_noftz_f32_slowpath,@function
        .size           $__internal_2_$__cuda_sm3x_div_rn_noftz_f32_slowpath,(.L_x_216 - $__internal_2_$__cuda_sm3x_div_rn_noftz_f32_slowpath)
$__internal_2_$__cuda_sm3x_div_rn_noftz_f32_slowpath:
[----:B------:R-:W-:Y:S01]  /*5600*/  SHF.R.U32.HI R32, RZ, 0x17, R26 ;  /* 0x00000017ff207819 */ /* 0x000fe2000001161a */
[----:B------:R-:W-:Y:S01]  /*5610*/  BSSY.RECONVERGENT B0, `(.L_x_89) ;  /* 0x0000063000007945 */ /* 0x000fe20003800200 */
[----:B------:R-:W-:Y:S02]  /*5620*/  SHF.R.U32.HI R40, RZ, 0x17, R27 ;  /* 0x00000017ff287819 */ /* 0x000fe4000001161b */
[----:B------:R-:W-:Y:S02]  /*5630*/  LOP3.LUT R32, R32, 0xff, RZ, 0xc0, !PT ;  /* 0x000000ff20207812 */ /* 0x000fe400078ec0ff */
[----:B------:R-:W-:Y:S02]  /*5640*/  LOP3.LUT R40, R40, 0xff, RZ, 0xc0, !PT ;  /* 0x000000ff28287812 */ /* 0x000fe400078ec0ff */
[----:B------:R-:W-:Y:S01]  /*5650*/  MOV R38, R27 ;  /* 0x0000001b00267202 */ /* 0x000fe20000000f00 */
[----:B------:R-:W-:Y:S02]  /*5660*/  VIADD R41, R32, 0xffffffff ;  /* 0xffffffff20297836 */ /* 0x000fe40000000000 */
[----:B------:R-:W-:-:S03]  /*5670*/  VIADD R42, R40, 0xffffffff ;  /* 0xffffffff282a7836 */ /* 0x000fc60000000000 */
[----:B------:R-:W-:-:S04]  /*5680*/  ISETP.GT.U32.AND P0, PT, R41, 0xfd, PT ;  /* 0x000000fd2900780c */ /* 0x000fc80003f04070 */
[----:B------:R-:W-:-:S13]  /*5690*/  ISETP.GT.U32.OR P0, PT, R42, 0xfd, P0 ;  /* 0x000000fd2a00780c */ /* 0x000fda0000704470 */
[----:B------:R-:W-:Y:S01]  /*56a0*/  @!P0 IMAD.MOV.U32 R36, RZ, RZ, RZ ;  /* 0x000000ffff248224 */ /* 0x000fe200078e00ff */
[----:B------:R-:W-:Y:S06]  /*56b0*/  @!P0 BRA `(.L_x_90) ;  /* 0x00000000005c8947 */ /* 0x000fec0003800000 */
[----:B------:R-:W-:Y:S02]  /*56c0*/  FSETP.GTU.FTZ.AND P0, PT, |R27|, +INF , PT ;  /* 0x7f8000001b00780b */ /* 0x000fe40003f1c200 */
[----:B------:R-:W-:-:S04]  /*56d0*/  FSETP.GTU.FTZ.AND P2, PT, |R26|, +INF , PT ;  /* 0x7f8000001a00780b */ /* 0x000fc80003f5c200 */
[----:B------:R-:W-:-:S13]  /*56e0*/  PLOP3.LUT P0, PT, P0, P2, PT, 0xf8, 0x8f ;  /* 0x00000000008f781c */ /* 0x000fda0000705f70 */
[----:B------:R-:W-:Y:S05]  /*56f0*/  @P0 BRA `(.L_x_91) ;  /* 0x00000004004c0947 */ /* 0x000fea0003800000 */
[----:B------:R-:W-:-:S13]  /*5700*/  LOP3.LUT P0, RZ, R26, 0x7fffffff, R38, 0xc8, !PT ;  /* 0x7fffffff1aff7812 */ /* 0x000fda000780c826 */
[----:B------:R-:W-:Y:S05]  /*5710*/  @!P0 BRA `(.L_x_92) ;  /* 0x00000004003c8947 */ /* 0x000fea0003800000 */
[C---:B------:R-:W-:Y:S02]  /*5720*/  FSETP.NEU.FTZ.AND P2, PT, |R27|.reuse, +INF , PT ;  /* 0x7f8000001b00780b */ /* 0x040fe40003f5d200 */
[----:B------:R-:W-:Y:S02]  /*5730*/  FSETP.NEU.FTZ.AND P3, PT, |R26|, +INF , PT ;  /* 0x7f8000001a00780b */ /* 0x000fe40003f7d200 */
[----:B------:R-:W-:-:S11]  /*5740*/  FSETP.NEU.FTZ.AND P0, PT, |R27|, +INF , PT ;  /* 0x7f8000001b00780b */ /* 0x000fd60003f1d200 */
[----:B------:R-:W-:Y:S05]  /*5750*/  @!P3 BRA !P2, `(.L_x_92) ;  /* 0x00000004002cb947 */ /* 0x000fea0005000000 */
[----:B------:R-:W-:-:S04]  /*5760*/  LOP3.LUT P2, RZ, R38, 0x7fffffff, RZ, 0xc0, !PT ;  /* 0x7fffffff26ff7812 */ /* 0x000fc8000784c0ff */
[----:B------:R-:W-:-:S13]  /*5770*/  PLOP3.LUT P2, PT, P3, P2, PT, 0x2f, 0xf2 ;  /* 0x0000000000f2781c */ /* 0x000fda0001f44577 */
[----:B------:R-:W-:Y:S05]  /*5780*/  @P2 BRA `(.L_x_93) ;  /* 0x0000000400182947 */ /* 0x000fea0003800000 */
[----:B------:R-:W-:-:S04]  /*5790*/  LOP3.LUT P2, RZ, R26, 0x7fffffff, RZ, 0xc0, !PT ;  /* 0x7fffffff1aff7812 */ /* 0x000fc8000784c0ff */
[----:B------:R-:W-:-:S13]  /*57a0*/  PLOP3.LUT P0, PT, P0, P2, PT, 0x2f, 0xf2 ;  /* 0x0000000000f2781c */ /* 0x000fda0000704577 */
[----:B------:R-:W-:Y:S05]  /*57b0*/  @P0 BRA `(.L_x_94) ;  /* 0x0000000400000947 */ /* 0x000fea0003800000 */
[----:B------:R-:W-:Y:S02]  /*57c0*/  ISETP.GE.AND P0, PT, R42, RZ, PT ;  /* 0x000000ff2a00720c */ /* 0x000fe40003f06270 */
[----:B------:R-:W-:-:S11]  /*57d0*/  ISETP.GE.AND P2, PT, R41, RZ, PT ;  /* 0x000000ff2900720c */ /* 0x000fd60003f46270 */
[----:B------:R-:W-:Y:S01]  /*57e0*/  @P0 IMAD.MOV.U32 R36, RZ, RZ, RZ ;  /* 0x000000ffff240224 */ /* 0x000fe200078e00ff */
[----:B------:R-:W-:Y:S01]  /*57f0*/  @!P0 MOV R36, 0xffffffc0 ;  /* 0xffffffc000248802 */ /* 0x000fe20000000f00 */
[----:B------:R-:W-:Y:S01]  /*5800*/  @!P0 FFMA R38, R27, 1.84467440737095516160e+19, RZ ;  /* 0x5f8000001b268823 */ /* 0x000fe200000000ff */
[----:B------:R-:W-:-:S03]  /*5810*/  @!P2 FFMA R26, R26, 1.84467440737095516160e+19, RZ ;  /* 0x5f8000001a1aa823 */ /* 0x000fc600000000ff */
[----:B------:R-:W-:-:S07]  /*5820*/  @!P2 VIADD R36, R36, 0x40 ;  /* 0x000000402424a836 */ /* 0x000fce0000000000 */
.L_x_90:
[----:B------:R-:W-:Y:S01]  /*5830*/  LEA R27, R32, 0xc0800000, 0x17 ;  /* 0xc0800000201b7811 */ /* 0x000fe200078eb8ff */
[----:B------:R-:W-:Y:S04]  /*5840*/  BSSY.RECONVERGENT B1, `(.L_x_95) ;  /* 0x0000036000017945 */ /* 0x000fe80003800200 */
[----:B------:R-:W-:Y:S01]  /*5850*/  IMAD.IADD R44, R26, 0x1, -R27 ;  /* 0x000000011a2c7824 */ /* 0x000fe200078e0a1b */
[----:B------:R-:W-:-:S03]  /*5860*/  IADD3 R27, PT, PT, R40, -0x7f, RZ ;  /* 0xffffff81281b7810 */ /* 0x000fc60007ffe0ff */
[----:B------:R-:W0:Y:S01]  /*5870*/  MUFU.RCP R42, R44 ;  /* 0x0000002c002a7308 */ /* 0x000e220000001000 */
[----:B------:R-:W-:Y:S01]  /*5880*/  FADD.FTZ R41, -R44, -RZ ;  /* 0x800000ff2c297221 */ /* 0x000fe20000010100 */
[----:B------:R-:W-:-:S03]  /*5890*/  IMAD R26, R27, -0x800000, R38 ;  /* 0xff8000001b1a7824 */ /* 0x000fc600078e0226 */
[----:B0-----:R-:W-:-:S04]  /*58a0*/  FFMA R43, R42, R41, 1 ;  /* 0x3f8000002a2b7423 */ /* 0x001fc80000000029 */
[----:B------:R-:W-:-:S04]  /*58b0*/  FFMA R38, R42, R43, R42 ;  /* 0x0000002b2a267223 */ /* 0x000fc8000000002a */
[----:B------:R-:W-:-:S04]  /*58c0*/  FFMA R43, R26, R38, RZ ;  /* 0x000000261a2b7223 */ /* 0x000fc800000000ff */
[----:B------:R-:W-:-:S04]  /*58d0*/  FFMA R40, R41, R43, R26 ;  /* 0x0000002b29287223 */ /* 0x000fc8000000001a */
[----:B------:R-:W-:-:S04]  /*58e0*/  FFMA R43, R38, R40, R43 ;  /* 0x00000028262b7223 */ /* 0x000fc8000000002b */
[----:B------:R-:W-:Y:S01]  /*58f0*/  FFMA R40, R41, R43, R26 ;  /* 0x0000002b29287223 */ /* 0x000fe2000000001a */
[----:B------:R-:W-:-:S03]  /*5900*/  IADD3 R41, PT, PT, R27, 0x7f, -R32 ;  /* 0x0000007f1b297810 */ /* 0x000fc60007ffe820 */
[----:B------:R-:W-:Y:S02]  /*5910*/  FFMA R26, R38, R40, R43 ;  /* 0x00000028261a7223 */ /* 0x000fe4000000002b */
[----:B------:R-:W-:-:S03]  /*5920*/  IMAD.IADD R41, R41, 0x1, R36 ;  /* 0x0000000129297824 */ /* 0x000fc600078e0224 */
[----:B------:R-:W-:-:S04]  /*5930*/  SHF.R.U32.HI R27, RZ, 0x17, R26 ;  /* 0x00000017ff1b7819 */ /* 0x000fc8000001161a */
[----:B------:R-:W-:-:S05]  /*5940*/  LOP3.LUT R32, R27, 0xff, RZ, 0xc0, !PT ;  /* 0x000000ff1b207812 */ /* 0x000fca00078ec0ff */
[----:B------:R-:W-:-:S05]  /*5950*/  IMAD.IADD R27, R32, 0x1, R41 ;  /* 0x00000001201b7824 */ /* 0x000fca00078e0229 */
[----:B------:R-:W-:-:S04]  /*5960*/  IADD3 R32, PT, PT, R27, -0x1, RZ ;  /* 0xffffffff1b207810 */ /* 0x000fc80007ffe0ff */
[----:B------:R-:W-:-:S13]  /*5970*/  ISETP.GE.U32.AND P0, PT, R32, 0xfe, PT ;  /* 0x000000fe2000780c */ /* 0x000fda0003f06070 */
[----:B------:R-:W-:Y:S05]  /*5980*/  @!P0 BRA `(.L_x_96) ;  /* 0x0000000000808947 */ /* 0x000fea0003800000 */
[----:B------:R-:W-:-:S13]  /*5990*/  ISETP.GT.AND P0, PT, R27, 0xfe, PT ;  /* 0x000000fe1b00780c */ /* 0x000fda0003f04270 */
[----:B------:R-:W-:Y:S05]  /*59a0*/  @P0 BRA `(.L_x_97) ;  /* 0x00000000006c0947 */ /* 0x000fea0003800000 */
[----:B------:R-:W-:-:S13]  /*59b0*/  ISETP.GE.AND P0, PT, R27, 0x1, PT ;  /* 0x000000011b00780c */ /* 0x000fda0003f06270 */
[----:B------:R-:W-:Y:S05]  /*59c0*/  @P0 BRA `(.L_x_98) ;  /* 0x0000000000740947 */ /* 0x000fea0003800000 */
[----:B------:R-:W-:Y:S02]  /*59d0*/  ISETP.GE.AND P0, PT, R27, -0x18, PT ;  /* 0xffffffe81b00780c */ /* 0x000fe40003f06270 */
[----:B------:R-:W-:-:S11]  /*59e0*/  LOP3.LUT R26, R26, 0x80000000, RZ, 0xc0, !PT ;  /* 0x800000001a1a7812 */ /* 0x000fd600078ec0ff */
[----:B------:R-:W-:Y:S05]  /*59f0*/  @!P0 BRA `(.L_x_98) ;  /* 0x0000000000688947 */ /* 0x000fea0003800000 */
[CCC-:B------:R-:W-:Y:S01]  /*5a00*/  FFMA.RZ R32, R38.reuse, R40.reuse, R43.reuse ;  /* 0x0000002826207223 */ /* 0x1c0fe2000000c02b */
[CCC-:B------:R-:W-:Y:S01]  /*5a10*/  FFMA.RP R36, R38.reuse, R40.reuse, R43.reuse ;  /* 0x0000002826247223 */ /* 0x1c0fe2000000802b */
[----:B------:R-:W-:Y:S01]  /*5a20*/  FFMA.RM R43, R38, R40, R43 ;  /* 0x00000028262b7223 */ /* 0x000fe2000000402b */
[C---:B------:R-:W-:Y:S01]  /*5a30*/  VIADD R38, R27.reuse, 0x20 ;  /* 0x000000201b267836 */ /* 0x040fe20000000000 */
[C---:B------:R-:W-:Y:S02]  /*5a40*/  ISETP.NE.AND P3, PT, R27.reuse, RZ, PT ;  /* 0x000000ff1b00720c */ /* 0x040fe40003f65270 */
[----:B------:R-:W-:Y:S02]  /*5a50*/  LOP3.LUT R32, R32, 0x7fffff, RZ, 0xc0, !PT ;  /* 0x007fffff20207812 */ /* 0x000fe400078ec0ff */
[----:B------:R-:W-:Y:S01]  /*5a60*/  ISETP.NE.AND P2, PT, R27, RZ, PT ;  /* 0x000000ff1b00720c */ /* 0x000fe20003f45270 */
[----:B------:R-:W-:Y:S01]  /*5a70*/  IMAD.MOV R27, RZ, RZ, -R27 ;  /* 0x000000ffff1b7224 */ /* 0x000fe200078e0a1b */
[----:B------:R-:W-:-:S02]  /*5a80*/  LOP3.LUT R41, R32, 0x800000, RZ, 0xfc, !PT ;  /* 0x0080000020297812 */ /* 0x000fc400078efcff */
[----:B------:R-:W-:Y:S02]  /*5a90*/  FSETP.NEU.FTZ.AND P0, PT, R36, R43, PT ;  /* 0x0000002b2400720b */ /* 0x000fe40003f1d000 */
[----:B------:R-:W-:Y:S02]  /*5aa0*/  SHF.L.U32 R38, R41, R38, RZ ;  /* 0x0000002629267219 */ /* 0x000fe400000006ff */
[----:B------:R-:W-:Y:S02]  /*5ab0*/  SEL R32, R27, RZ, P3 ;  /* 0x000000ff1b207207 */ /* 0x000fe40001800000 */
[----:B------:R-:W-:Y:S02]  /*5ac0*/  ISETP.NE.AND P2, PT, R38, RZ, P2 ;  /* 0x000000ff2600720c */ /* 0x000fe40001745270 */
[----:B------:R-:W-:Y:S02]  /*5ad0*/  SHF.R.U32.HI R32, RZ, R32, R41 ;  /* 0x00000020ff207219 */ /* 0x000fe40000011629 */
[----:B------:R-:W-:-:S02]  /*5ae0*/  PLOP3.LUT P0, PT, P0, P2, PT, 0xf8, 0x8f ;  /* 0x00000000008f781c */ /* 0x000fc40000705f70 */
[----:B------:R-:W-:Y:S02]  /*5af0*/  SHF.R.U32.HI R36, RZ, 0x1, R32 ;  /* 0x00000001ff247819 */ /* 0x000fe40000011620 */
[----:B------:R-:W-:-:S04]  /*5b00*/  SEL R27, RZ, 0x1, !P0 ;  /* 0x00000001ff1b7807 */ /* 0x000fc80004000000 */
[----:B------:R-:W-:-:S04]  /*5b10*/  LOP3.LUT R27, R27, 0x1, R36, 0xf8, !PT ;  /* 0x000000011b1b7812 */ /* 0x000fc800078ef824 */
[----:B------:R-:W-:-:S04]  /*5b20*/  LOP3.LUT R27, R27, R32, RZ, 0xc0, !PT ;  /* 0x000000201b1b7212 */ /* 0x000fc800078ec0ff */
[----:B------:R-:W-:-:S04]  /*5b30*/  IADD3 R27, PT, PT, R36, R27, RZ ;  /* 0x0000001b241b7210 */ /* 0x000fc80007ffe0ff */
[----:B------:R-:W-:Y:S01]  /*5b40*/  LOP3.LUT R26, R27, R26, RZ, 0xfc, !PT ;  /* 0x0000001a1b1a7212 */ /* 0x000fe200078efcff */
[----:B------:R-:W-:Y:S06]  /*5b50*/  BRA `(.L_x_98) ;  /* 0x0000000000107947 */ /* 0x000fec0003800000 */
.L_x_97:
[----:B------:R-:W-:-:S04]  /*5b60*/  LOP3.LUT R26, R26, 0x80000000, RZ, 0xc0, !PT ;  /* 0x800000001a1a7812 */ /* 0x000fc800078ec0ff */
[----:B------:R-:W-:Y:S01]  /*5b70*/  LOP3.LUT R26, R26, 0x7f800000, RZ, 0xfc, !PT ;  /* 0x7f8000001a1a7812 */ /* 0x000fe200078efcff */
[----:B------:R-:W-:Y:S06]  /*5b80*/  BRA `(.L_x_98) ;  /* 0x0000000000047947 */ /* 0x000fec0003800000 */
.L_x_96:
[----:B------:R-:W-:-:S07]  /*5b90*/  IMAD R26, R41, 0x800000, R26 ;  /* 0x00800000291a7824 */ /* 0x000fce00078e021a */
.L_x_98:
[----:B------:R-:W-:Y:S05]  /*5ba0*/  BSYNC.RECONVERGENT B1 ;  /* 0x0000000000017941 */ /* 0x000fea0003800200 */
.L_x_95:
[----:B------:R-:W-:Y:S05]  /*5bb0*/  BRA `(.L_x_99) ;  /* 0x0000000000207947 */ /* 0x000fea0003800000 */
.L_x_94:
[----:B------:R-:W-:-:S04]  /*5bc0*/  LOP3.LUT R26, R26, 0x80000000, R38, 0x48, !PT ;  /* 0x800000001a1a7812 */ /* 0x000fc800078e4826 */
[----:B------:R-:W-:Y:S01]  /*5bd0*/  LOP3.LUT R26, R26, 0x7f800000, RZ, 0xfc, !PT ;  /* 0x7f8000001a1a7812 */ /* 0x000fe200078efcff */
[----:B------:R-:W-:Y:S06]  /*5be0*/  BRA `(.L_x_99) ;  /* 0x0000000000147947 */ /* 0x000fec0003800000 */
.L_x_93:
[----:B------:R-:W-:Y:S01]  /*5bf0*/  LOP3.LUT R26, R26, 0x80000000, R38, 0x48, !PT ;  /* 0x800000001a1a7812 */ /* 0x000fe200078e4826 */
[----:B------:R-:W-:Y:S06]  /*5c00*/  BRA `(.L_x_99) ;  /* 0x00000000000c7947 */ /* 0x000fec0003800000 */
.L_x_92:
[----:B------:R-:W0:Y:S01]  /*5c10*/  MUFU.RSQ R26, -QNAN ;  /* 0xffc00000001a7908 */ /* 0x000e220000001400 */
[----:B------:R-:W-:Y:S05]  /*5c20*/  BRA `(.L_x_99) ;  /* 0x0000000000047947 */ /* 0x000fea0003800000 */
.L_x_91:
[----:B------:R-:W-:-:S07]  /*5c30*/  FADD.FTZ R26, R27, R26 ;  /* 0x0000001a1b1a7221 */ /* 0x000fce0000010000 */
.L_x_99:
[----:B------:R-:W-:Y:S05]  /*5c40*/  BSYNC.RECONVERGENT B0 ;  /* 0x0000000000007941 */ /* 0x000fea0003800200 */
.L_x_89:
[----:B0-----:R-:W-:Y:S01]  /*5c50*/  IMAD.MOV.U32 R32, RZ, RZ, R26 ;  /* 0x000000ffff207224 */ /* 0x001fe200078e001a */
[----:B------:R-:W-:Y:S01]  /*5c60*/  MOV R26, R34 ;  /* 0x00000022001a7202 */ /* 0x000fe20000000f00 */
[----:B------:R-:W-:-:S04]  /*5c70*/  IMAD.MOV.U32 R27, RZ, RZ, 0x0 ;  /* 0x00000000ff1b7424 */ /* 0x000fc800078e00ff */
[----:B------:R-:W-:Y:S05]  /*5c80*/  RET.REL.NODEC R26 `(cci_cycle_many_series_one_param_f32) ;  /* 0xffffffa01adc7950 */ /* 0x000fea0003c3ffff */
.L_x_100:
[----:B------:R-:W-:-:S00]  /*5c90*/  BRA `(.L_x_100) ;  /* 0xfffffffc00fc7947 */ /* 0x000fc0000383ffff */
[----:B------:R-:W-:-:S00]  /*5ca0*/  NOP ;  /* 0x0000000000007918 */ /* 0x000fc00000000000 */
        /* <DEDUP_REMOVED lines=13> */
.L_x_216:


//--------------------- .text.cci_cycle_batch_f32 --------------------------
	.section	.text.cci_cycle_batch_f32,"ax",@progbits
	.align	128
        .global         cci_cycle_batch_f32
        .type           cci_cycle_batch_f32,@function
        .size           cci_cycle_batch_f32,(.L_x_219 - cci_cycle_batch_f32)
        .other          cci_cycle_batch_f32,@"STO_CUDA_ENTRY STV_DEFAULT"
cci_cycle_batch_f32:
.text.cci_cycle_batch_f32:
[----:B------:R-:W0:Y:S01]  /*0000*/  LDC R1, c[0x0][0x37c] ;  /* 0x0000df00ff017b82 */ /* 0x000e220000000800 */
[----:B------:R-:W1:Y:S01]  /*0010*/  S2R R6, SR_TID.X ;  /* 0x0000000000067919 */ /* 0x000e620000002100 */
[----:B------:R-:W2:Y:S06]  /*0020*/  LDCU UR6, c[0x0][0x360] ;  /* 0x00006c00ff0677ac */ /* 0x000eac0008000800 */
[----:B------:R-:W1:Y:S01]  /*0030*/  S2UR UR4, SR_CTAID.X ;  /* 0x00000000000479c3 */ /* 0x000e620000002500 */
[----:B0-----:R-:W-:Y:S01]  /*0040*/  VIADD R1, R1, 0xfffffc00 ;  /* 0xfffffc0001017836 */ /* 0x001fe20000000000 */
[----:B------:R-:W0:Y:S04]  /*0050*/  LDCU UR5, c[0x0][0x390] ;  /* 0x00007200ff0577ac */ /* 0x000e280008000800 */
[----:B------:R-:W-:-:S02]  /*0060*/  R2UR UR10, R1 ;  /* 0x00000000010a72ca */ /* 0x000fc400000e0000 */
[----:B------:R-:W1:Y:S01]  /*0070*/  LDC R3, c[0x0][0x360] ;  /* 0x0000d800ff037b82 */ /* 0x000e620000000800 */
[----:B------:R-:W-:Y:S01]  /*0080*/  R2UR UR18, R1 ;  /* 0x00000000011272ca */ /* 0x000fe200000e0000 */
[----:B-1----:R-:W-:-:S05]  /*0090*/  IMAD R6, R3, UR4, R6 ;  /* 0x0000000403067c24 */ /* 0x002fca000f8e0206 */
[----:B0-----:R-:W-:-:S13]  /*00a0*/  ISETP.GE.AND P0, PT, R6, UR5, PT ;  /* 0x0000000506007c0c */ /* 0x001fda000bf06270 */
[----:B--2---:R-:W-:Y:S05]  /*00b0*/  @P0 EXIT ;  /* 0x000000000000094d */ /* 0x004fea0003800000 */
[----:B------:R-:W0:Y:S01]  /*00c0*/  LDCU.64 UR8, c[0x0][0x388] ;  /* 0x00007100ff0877ac */ /* 0x000e220008000a00 */
[----:B------:R-:W1:Y:S01]  /*00d0*/  LDCU UR7, c[0x0][0x370] ;  /* 0x00006e00ff0777ac */ /* 0x000e620008000800 */
[----:B------:R-:W2:Y:S01]  /*00e0*/  LDCU.64 UR14, c[0x0][0x358] ;  /* 0x00006b00ff0e77ac */ /* 0x000ea20008000a00 */
[----:B0-----:R-:W-:Y:S02]  /*00f0*/  UIADD3 UR11, UPT, UPT, UR8, -UR9, URZ ;  /* 0x80000009080b7290 */ /* 0x001fe4000fffe0ff */
[----:B------:R-:W-:Y:S02]  /*0100*/  UIADD3 UR4, UPT, UPT, UR9, 0x1, URZ ;  /* 0x0000000109047890 */ /* 0x000fe4000fffe0ff */
[----:B------:R-:W-:Y:S02]  /*0110*/  ULOP3.LUT UR9, UR8, 0xf, URZ, 0xc0, !UPT ;  /* 0x0000000f08097892 */ /* 0x000fe4000f8ec0ff */
[----:B------:R-:W-:Y:S02]  /*0120*/  ULOP3.LUT UR12, UR8, 0x7, URZ, 0xc0, !UPT ;  /* 0x00000007080c7892 */ /* 0x000fe4000f8ec0ff */
[----:B------:R-:W-:-:S02]  /*0130*/  ULOP3.LUT UR13, UR8, 0x7ffffff0, URZ, 0xc0, !UPT ;  /* 0x7ffffff0080d7892 */ /* 0x000fc4000f8ec0ff */
[----:B------:R-:W-:Y:S02]  /*0140*/  ULOP3.LUT UR5, UR8, 0x3, URZ, 0xc0, !UPT ;  /* 0x0000000308057892 */ /* 0x000fe4000f8ec0ff */
[----:B------:R-:W-:Y:S02]  /*0150*/  UIADD3 UR8, UPT, UPT, UR10, 0x200, URZ ;  /* 0x000002000a087890 */ /* 0x000fe4000fffe0ff */
[----:B-12---:R-:W-:-:S12]  /*0160*/  UIMAD UR6, UR6, UR7, URZ ;  /* 0x00000007060672a4 */ /* 0x006fd8000f8e02ff */
.L_x_196:
[----:B01234-:R-:W0:Y:S01]  /*0170*/  LDC.64 R2, c[0x0][0x398] ;  /* 0x0000e600ff027b82 */ /* 0x01fe220000000a00 */
[----:B------:R-:W1:Y:S01]  /*0180*/  LDCU.64 UR16, c[0x0][0x3a8] ;  /* 0x00007500ff1077ac */ /* 0x000e620008000a00 */
[----:B------:R-:W2:Y:S06]  /*0190*/  LDCU UR7, c[0x0][0x390] ;  /* 0x00007200ff0777ac */ /* 0x000eac0008000800 */
[----:B-----5:R-:W3:Y:S08]  /*01a0*/  LDC.64 R8, c[0x0][0x3a0] ;  /* 0x0000e800ff087b82 */ /* 0x020ef00000000a00 */
[----:B------:R-:W4:Y:S01]  /*01b0*/  LDC R0, c[0x0][0x388] ;  /* 0x0000e200ff007b82 */ /* 0x000f220000000800 */
[----:B0-----:R-:W-:-:S05]  /*01c0*/  IMAD.WIDE R2, R6, 0x4, R2 ;  /* 0x0000000406027825 */ /* 0x001fca00078e0202 */
[----:B------:R0:W2:Y:S01]  /*01d0*/  LDG.E.CONSTANT R7, desc[UR14][R2.64] ;  /* 0x0000000e02077981 */ /* 0x0000a2000c1e9900 */
[----:B---3--:R-:W-:-:S06]  /*01e0*/  IMAD.WIDE R8, R6, 0x4, R8 ;  /* 0x0000000406087825 */ /* 0x008fcc00078e0208 */
[----:B------:R3:W5:Y:S01]  /*01f0*/  LDG.E.CONSTANT R8, desc[UR14][R8.64] ;  /* 0x0000000e08087981 */ /* 0x000762000c1e9900 */
[----:B0-----:R-:W-:Y:S01]  /*0200*/  IMAD.U32 R2, RZ, RZ, UR9 ;  /* 0x00000009ff027e24 */ /* 0x001fe2000f8e00ff */
[----:B------:R-:W-:Y:S01]  /*0210*/  BSSY.RECONVERGENT B0, `(.L_x_101) ;  /* 0x00004c0000007945 */ /* 0x000fe20003800200 */
[----:B----4-:R-:W-:-:S04]  /*0220*/  IMAD.WIDE R10, R6, R0, RZ ;  /* 0x00000000060a7225 */ /* 0x010fc800078e02ff */
[----:B------:R-:W-:Y:S01]  /*0230*/  VIADD R6, R6, UR6 ;  /* 0x0000000606067c36 */ /* 0x000fe20008000000 */
[----:B-1----:R-:W-:Y:S01]  /*0240*/  LEA R4, P1, R10, UR16, 0x2 ;  /* 0x000000100a047c11 */ /* 0x002fe2000f8210ff */
[----:B------:R-:W-:-:S03]  /*0250*/  IMAD.U32 R3, RZ, RZ, UR12 ;  /* 0x0000000cff037e24 */ /* 0x000fc6000f8e00ff */
[----:B--2---:R-:W-:Y:S02]  /*0260*/  ISETP.GE.AND P3, PT, R6, UR7, PT ;  /* 0x0000000706007c0c */ /* 0x004fe4000bf66270 */
[----:B------:R-:W-:Y:S01]  /*0270*/  LEA.HI.X R5, R10, UR17, R11, 0x2, P1 ;  /* 0x000000110a057c11 */ /* 0x000fe200088f140b */
[----:B------:R-:W-:Y:S02]  /*0280*/  VIADD R10, R2, 0xffffffff ;  /* 0xffffffff020a7836 */ /* 0x000fe40000000000 */
[----:B------:R-:W-:Y:S01]  /*0290*/  VIADD R11, R3, 0xffffffff ;  /* 0xffffffff030b7836 */ /* 0x000fe20000000000 */
[C---:B------:R-:W-:Y:S02]  /*02a0*/  ISETP.GT.AND P2, PT, R7.reuse, RZ, PT ;  /* 0x000000ff0700720c */ /* 0x040fe40003f44270 */
[----:B------:R-:W-:-:S13]  /*02b0*/  ISETP.GT.AND P0, PT, R7, R0, PT ;  /* 0x000000000700720c */ /* 0x000fda0003f04270 */
[----:B---3--:R-:W-:Y:S05]  /*02c0*/  @!P0 BRA P2, `(.L_x_102) ;  /* 0x0000000400088947 */ /* 0x008fea0001000000 */
[----:B------:R-:W-:-:S13]  /*02d0*/  ISETP.GE.AND P0, PT, R0, 0x1, PT ;  /* 0x000000010000780c */ /* 0x000fda0003f06270 */
[----:B------:R-:W-:Y:S05]  /*02e0*/  @!P0 BRA `(.L_x_103) ;  /* 0x0000004800c88947 */ /* 0x000fea0003800000 */
[----:B------:R-:W-:Y:S01]  /*02f0*/  ISETP.GE.U32.AND P0, PT, R0, 0x10, PT ;  /* 0x000000100000780c */ /* 0x000fe20003f06070 */
[----:B------:R-:W-:-:S12]  /*0300*/  HFMA2 R7, -RZ, RZ, 0, 0 ;  /* 0x00000000ff077431 */ /* 0x000fd800000001ff */
[----:B------:R-:W-:Y:S05]  /*0310*/  @!P0 BRA `(.L_x_104) ;  /* 0x00000000005c8947 */ /* 0x000fea0003800000 */
[----:B------:R-:W-:Y:S02]  /*0320*/  IMAD.MOV.U32 R7, RZ, RZ, RZ ;  /* 0x000000ffff077224 */ /* 0x000fe400078e00ff */
[----:B------:R-:W-:-:S07]  /*0330*/  IMAD.MOV.U32 R9, RZ, RZ, 0x7fffffff ;  /* 0x7fffffffff097424 */ /* 0x000fce00078e00ff */
.L_x_105:
[----:B0-----:R-:W-:-:S04]  /*0340*/  IMAD.WIDE.U32 R2, R7, 0x4, R4 ;  /* 0x0000000407027825 */ /* 0x001fc800078e0004 */
[----:B------:R-:W-:Y:S01]  /*0350*/  VIADD R7, R7, 0x10 ;  /* 0x0000001007077836 */ /* 0x000fe20000000000 */
[----:B------:R0:W-:Y:S04]  /*0360*/  STG.E desc[UR14][R2.64], R9 ;  /* 0x0000000902007986 */ /* 0x0001e8000c10190e */
[----:B------:R0:W-:Y:S01]  /*0370*/  STG.E desc[UR14][R2.64+0x4], R9 ;  /* 0x0000040902007986 */ /* 0x0001e2000c10190e */
[----:B------:R-:W-:-:S03]  /*0380*/  ISETP.NE.AND P0, PT, R7, UR13, PT ;  /* 0x0000000d07007c0c */ /* 0x000fc6000bf05270 */
        /* <DEDUP_REMOVED lines=15> */
[----:B------:R-:W-:-:S07]  /*0480*/  IMAD.U32 R7, RZ, RZ, UR13 ;  /* 0x0000000dff077e24 */ /* 0x000fce000f8e00ff */
.L_x_104:
[----:B------:R-:W-:-:S09]  /*0490*/  UISETP.NE.AND UP0, UPT, UR9, URZ, UPT ;  /* 0x000000ff0900728c */ /* 0x000fd2000bf05270 */
[----:B------:R-:W-:Y:S05]  /*04a0*/  BRA.U !UP0, `(.L_x_103) ;  /* 0x0000004908587547 */ /* 0x000fea000b800000 */
[----:B------:R-:W-:Y:S01]  /*04b0*/  ISETP.GE.U32.AND P0, PT, R10, 0x7, PT ;  /* 0x000000070a00780c */ /* 0x000fe20003f06070 */
[----:B------:R-:W-:-:S12]  /*04c0*/  UISETP.NE.AND UP0, UPT, UR12, URZ, UPT ;  /* 0x000000ff0c00728c */ /* 0x000fd8000bf05270 */
[----:B------:R-:W-:Y:S05]  /*04d0*/  @!P0 BRA `(.L_x_106) ;  /* 0x00000000002c8947 */ /* 0x000fea0003800000 */
        /* <DEDUP_REMOVED lines=11> */
.L_x_106:
[----:B------:R-:W-:Y:S05]  /*0590*/  BRA.U !UP0, `(.L_x_103) ;  /* 0x00000049081c7547 */ /* 0x000fea000b800000 */
[----:B------:R-:W-:Y:S01]  /*05a0*/  ISETP.GE.U32.AND P0, PT, R11, 0x3, PT ;  /* 0x000000030b00780c */ /* 0x000fe20003f06070 */
[----:B------:R-:W-:-:S12]  /*05b0*/  UISETP.NE.AND UP0, UPT, UR5, URZ, UPT ;  /* 0x000000ff0500728c */ /* 0x000fd8000bf05270 */
[----:B------:R-:W-:Y:S05]  /*05c0*/  @!P0 BRA `(.L_x_107) ;  /* 0x00000000001c8947 */ /* 0x000fea0003800000 */
[----:B01----:R-:W-:Y:S01]  /*05d0*/  MOV R9, 0x7fffffff ;  /* 0x7fffffff00097802 */ /* 0x003fe20000000f00 */
[----:B------:R-:W-:-:S04]  /*05e0*/  IMAD.WIDE.U32 R2, R7, 0x4, R4 ;  /* 0x0000000407027825 */ /* 0x000fc800078e0004 */
[----:B------:R-:W-:Y:S01]  /*05f0*/  VIADD R7, R7, 0x4 ;  /* 0x0000000407077836 */ /* 0x000fe20000000000 */
[----:B------:R2:W-:Y:S04]  /*0600*/  STG.E desc[UR14][R2.64], R9 ;  /* 0x0000000902007986 */ /* 0x0005e8000c10190e */
[----:B------:R2:W-:Y:S04]  /*0610*/  STG.E desc[UR14][R2.64+0x4], R9 ;  /* 0x0000040902007986 */ /* 0x0005e8000c10190e */
[----:B------:R2:W-:Y:S04]  /*0620*/  STG.E desc[UR14][R2.64+0x8], R9 ;  /* 0x0000080902007986 */ /* 0x0005e8000c10190e */
[----:B------:R2:W-:Y:S02]  /*0630*/  STG.E desc[UR14][R2.64+0xc], R9 ;  /* 0x00000c0902007986 */ /* 0x0005e4000c10190e */
.L_x_107:
[----:B------:R-:W-:Y:S05]  /*0640*/  BRA.U !UP0, `(.L_x_103) ;  /* 0x0000004508f07547 */ /* 0x000fea000b800000 */
[----:B------:R-:W-:Y:S01]  /*0650*/  IMAD.WIDE.U32 R4, R7, 0x4, R4 ;  /* 0x0000000407047825 */ /* 0x000fe200078e0004 */
[----:B------:R-:W-:-:S03]  /*0660*/  UISETP.NE.AND UP0, UPT, UR5, 0x1, UPT ;  /* 0x000000010500788c */ /* 0x000fc6000bf05270 */
[----:B012---:R-:W-:-:S05]  /*0670*/  IMAD.MOV.U32 R3, RZ, RZ, 0x7fffffff ;  /* 0x7fffffffff037424 */ /* 0x007fca00078e00ff */
[----:B------:R0:W-:Y:S01]  /*0680*/  STG.E desc[UR14][R4.64], R3 ;  /* 0x0000000304007986 */ /* 0x0001e2000c10190e */
[----:B------:R-:W-:Y:S05]  /*0690*/  BRA.U !UP0, `(.L_x_103) ;  /* 0x0000004508dc7547 */ /* 0x000fea000b800000 */
[----:B------:R1:W-:Y:S01]  /*06a0*/  STG.E desc[UR14][R4.64+0x4], R3 ;  /* 0x0000040304007986 */ /* 0x0003e2000c10190e */
[----:B------:R-:W-:-:S09]  /*06b0*/  UISETP.NE.AND UP0, UPT, UR5, 0x2, UPT ;  /* 0x000000020500788c */ /* 0x000fd2000bf05270 */
[----:B------:R-:W-:Y:S05]  /*06c0*/  BRA.U !UP0, `(.L_x_103) ;  /* 0x0000004508d07547 */ /* 0x000fea000b800000 */
[----:B------:R2:W-:Y:S01]  /*06d0*/  STG.E desc[UR14][R4.64+0x8], R3 ;  /* 0x0000080304007986 */ /* 0x0005e2000c10190e */
[----:B------:R-:W-:Y:S05]  /*06e0*/  BRA `(.L_x_103) ;  /* 0x0000004400c87947 */ /* 0x000fea0003800000 */
.L_x_102:
[----:B------:R-:W-:-:S05]  /*06f0*/  IMAD.SHL.U32 R2, R7, 0x2, RZ ;  /* 0x0000000207027824 */ /* 0x000fca00078e00ff */
[----:B------:R-:W-:-:S13]  /*0700*/  ISETP.LE.AND P0, PT, R2, UR11, PT ;  /* 0x0000000b02007c0c */ /* 0x000fda000bf03270 */
[----:B------:R-:W-:Y:S05]  /*0710*/  @P0 BRA `(.L_x_108) ;  /* 0x0000000400080947 */ /* 0x000fea0003800000 */
[----:B------:R-:W-:-:S13]  /*0720*/  ISETP.GE.AND P0, PT, R0, 0x1, PT ;  /* 0x000000010000780c */ /* 0x000fda0003f06270 */
[----:B------:R-:W-:Y:S05]  /*0730*/  @!P0 BRA `(.L_x_103) ;  /* 0x0000004400b48947 */ /* 0x000fea0003800000 */
[----:B------:R-:W-:Y:S01]  /*0740*/  ISETP.GE.U32.AND P0, PT, R0, 0x10, PT ;  /* 0x000000100000780c */ /* 0x000fe20003f06070 */
[----:B------:R-:W-:-:S12]  /*0750*/  IMAD.MOV.U32 R7, RZ, RZ, RZ ;  /* 0x000000ffff077224 */ /* 0x000fd800078e00ff */
[----:B------:R-:W-:Y:S05]  /*0760*/  @!P0 BRA `(.L_x_109) ;  /* 0x00000000005c8947 */ /* 0x000fea0003800000 */
[----:B------:R-:W-:Y:S02]  /*0770*/  IMAD.MOV.U32 R7, RZ, RZ, RZ ;  /* 0x000000ffff077224 */ /* 0x000fe400078e00ff */
[----:B------:R-:W-:-:S07]  /*0780*/  IMAD.MOV.U32 R9, RZ, RZ, 0x7fffffff ;  /* 0x7fffffffff097424 */ /* 0x000fce00078e00ff */
.L_x_110:
[C---:B0-----:R-:W-:Y:S01]  /*0790*/  IMAD.WIDE.U32 R2, R7.reuse, 0x4, R4 ;  /* 0x0000000407027825 */ /* 0x041fe200078e0004 */
[----:B------:R-:W-:-:S04]  /*07a0*/  IADD3 R7, PT, PT, R7, 0x10, RZ ;  /* 0x0000001007077810 */ /* 0x000fc80007ffe0ff */
        /* <DEDUP_REMOVED lines=19> */
.L_x_109:
        /* <DEDUP_REMOVED lines=16> */
.L_x_111:
[----:B------:R-:W-:Y:S05]  /*09e0*/  BRA.U !UP0, `(.L_x_103) ;  /* 0x0000004508087547 */ /* 0x000fea000b800000 */
[----:B------:R-:W-:Y:S01]  /*09f0*/  ISETP.GE.U32.AND P0, PT, R11, 0x3, PT ;  /* 0x000000030b00780c */ /* 0x000fe20003f06070 */
[----:B------:R-:W-:-:S12]  /*0a00*/  UISETP.NE.AND UP0, UPT, UR5, URZ, UPT ;  /* 0x000000ff0500728c */ /* 0x000fd8000bf05270 */
[----:B------:R-:W-:Y:S05]  /*0a10*/  @!P0 BRA `(.L_x_112) ;  /* 0x00000000001c8947 */ /* 0x000fea0003800000 */
[----:B01----:R-:W-:Y:S02]  /*0a20*/  IMAD.MOV.U32 R9, RZ, RZ, 0x7fffffff ;  /* 0x7fffffffff097424 */ /* 0x003fe400078e00ff */
[----:B------:R-:W-:-:S04]  /*0a30*/  IMAD.WIDE.U32 R2, R7, 0x4, R4 ;  /* 0x0000000407027825 */ /* 0x000fc800078e0004 */
[----:B------:R-:W-:Y:S01]  /*0a40*/  VIADD R7, R7, 0x4 ;  /* 0x0000000407077836 */ /* 0x000fe20000000000 */
[----:B------:R2:W-:Y:S04]  /*0a50*/  STG.E desc[UR14][R2.64], R9 ;  /* 0x0000000902007986 */ /* 0x0005e8000c10190e */
[----:B------:R2:W-:Y:S04]  /*0a60*/  STG.E desc[UR14][R2.64+0x4], R9 ;  /* 0x0000040902007986 */ /* 0x0005e8000c10190e */
[----:B------:R2:W-:Y:S04]  /*0a70*/  STG.E desc[UR14][R2.64+0x8], R9 ;  /* 0x0000080902007986 */ /* 0x0005e8000c10190e */
[----:B------:R2:W-:Y:S02]  /*0a80*/  STG.E desc[UR14][R2.64+0xc], R9 ;  /* 0x00000c0902007986 */ /* 0x0005e4000c10190e */
.L_x_112:
        /* <DEDUP_REMOVED lines=11> */
.L_x_108:
[----:B------:R-:W-:-:S13]  /*0b40*/  ISETP.GE.U32.AND P0, PT, R7, 0x81, PT ;  /* 0x000000810700780c */ /* 0x000fda0003f06070 */
[----:B------:R-:W-:Y:S05]  /*0b50*/  @!P0 BRA `(.L_x_113) ;  /* 0x0000000400088947 */ /* 0x000fea0003800000 */
[----:B------:R-:W-:-:S13]  /*0b60*/  ISETP.GE.AND P0, PT, R0, 0x1, PT ;  /* 0x000000010000780c */ /* 0x000fda0003f06270 */
[----:B------:R-:W-:Y:S05]  /*0b70*/  @!P0 BRA `(.L_x_103) ;  /* 0x0000004000a48947 */ /* 0x000fea0003800000 */
[----:B------:R-:W-:Y:S01]  /*0b80*/  ISETP.GE.U32.AND P0, PT, R0, 0x10, PT ;  /* 0x000000100000780c */ /* 0x000fe20003f06070 */
[----:B------:R-:W-:-:S12]  /*0b90*/  HFMA2 R7, -RZ, RZ, 0, 0 ;  /* 0x00000000ff077431 */ /* 0x000fd800000001ff */
[----:B------:R-:W-:Y:S05]  /*0ba0*/  @!P0 BRA `(.L_x_114) ;  /* 0x00000000005c8947 */ /* 0x000fea0003800000 */
[----:B------:R-:W-:Y:S02]  /*0bb0*/  IMAD.MOV.U32 R7, RZ, RZ, RZ ;  /* 0x000000ffff077224 */ /* 0x000fe400078e00ff */
[----:B------:R-:W-:-:S07]  /*0bc0*/  IMAD.MOV.U32 R9, RZ, RZ, 0x7fffffff ;  /* 0x7fffffffff097424 */ /* 0x000fce00078e00ff */
.L_x_115:
        /* <DEDUP_REMOVED lines=21> */
.L_x_114:
        /* <DEDUP_REMOVED lines=16> */
.L_x_116:
        /* <DEDUP_REMOVED lines=11> */
.L_x_117:
        /* <DEDUP_REMOVED lines=11> */
.L_x_113:
[----:B------:R-:W-:Y:S01]  /*0f80*/  I2FP.F32.U32 R10, R7 ;  /* 0x00000007000a7245 */ /* 0x000fe20000201000 */
[----:B------:R-:W-:Y:S04]  /*0f90*/  BSSY.RECONVERGENT B1, `(.L_x_118) ;  /* 0x000000c000017945 */ /* 0x000fe80003800200 */
[----:B------:R-:W-:-:S05]  /*0fa0*/  VIADD R0, R10, 0x1800000 ;  /* 0x018000000a007836 */ /* 0x000fca0000000000 */
[----:B------:R-:W-:-:S04]  /*0fb0*/  LOP3.LUT R0, R0, 0x7f800000, RZ, 0xc0, !PT ;  /* 0x7f80000000007812 */ /* 0x000fc800078ec0ff */
[----:B------:R-:W-:-:S13]  /*0fc0*/  ISETP.GT.U32.AND P0, PT, R0, 0x1ffffff, PT ;  /* 0x01ffffff0000780c */ /* 0x000fda0003f04070 */
[----:B------:R-:W-:Y:S05]  /*0fd0*/  @P0 BRA `(.L_x_119) ;  /* 0x00000000000c0947 */ /* 0x000fea0003800000 */
[----:B------:R-:W-:-:S07]  /*0fe0*/  MOV R13, 0x1000 ;  /* 0x00001000000d7802 */ /* 0x000fce0000000f00 */
[----:B-----5:R-:W-:Y:S05]  /*0ff0*/  CALL.REL.NOINC `($__internal_3_$__cuda_sm20_rcp_rn_f32_slowpath) ;  /* 0x0000003c00907944 */ /* 0x020fea0003c00000 */
[----:B------:R-:W-:Y:S05]  /*1000*/  BRA `(.L_x_120) ;  /* 0x0000000000107947 */ /* 0x000fea0003800000 */
.L_x_119:
[----:B------:R-:W0:Y:S02]  /*1010*/  MUFU.RCP R9, R10 ;  /* 0x0000000a00097308 */ /* 0x000e240000001000 */
[----:B0-----:R-:W-:-:S04]  /*1020*/  FFMA R0, R10, R9, -1 ;  /* 0xbf8000000a007423 */ /* 0x001fc80000000009 */
[----:B------:R-:W-:-:S04]  /*1030*/  FADD.FTZ R0, -R0, -RZ ;  /* 0x800000ff00007221 */ /* 0x000fc80000010100 */
[----:B------:R-:W-:-:S07]  /*1040*/  FFMA R9, R9, R0, R9 ;  /* 0x0000000009097223 */ /* 0x000fce0000000009 */
.L_x_120:
[----:B------:R-:W-:Y:S05]  /*1050*/  BSYNC.RECONVERGENT B1 ;  /* 0x0000000000017941 */ /* 0x000fea0003800200 */
.L_x_118:
[----:B------:R-:W-:Y:S01]  /*1060*/  VIADD R0, R7, 0x1 ;  /* 0x0000000107007836 */ /* 0x000fe20000000000 */
[----:B------:R-:W-:Y:S01]  /*1070*/  UMOV UR7, 0x40000000 ;  /* 0x4000000000077882 */ /* 0x000fe20000000000 */
[----:B------:R-:W-:Y:S01]  /*1080*/  BSSY.RECONVERGENT B3, `(.L_x_121) ;  /* 0x0000012000037945 */ /* 0x000fe20003800200 */
[----:B------:R-:W-:Y:S02]  /*1090*/  IMAD.U32 R11, RZ, RZ, UR7 ;  /* 0x00000007ff0b7e24 */ /* 0x000fe4000f8e00ff */
[----:B------:R-:W-:-:S04]  /*10a0*/  SHF.R.U32.HI R0, RZ, 0x1, R0 ;  /* 0x00000001ff007819 */ /* 0x000fc80000011600 */
[----:B------:R-:W-:-:S05]  /*10b0*/  I2FP.F32.U32 R0, R0 ;  /* 0x0000000000007245 */ /* 0x000fca0000201000 */
        /* <DEDUP_REMOVED lines=9> */
[----:B------:R-:W-:Y:S02]  /*1150*/  HFMA2 R0, -RZ, RZ, 2, 0 ;  /* 0x40000000ff007431 */ /* 0x000fe400000001ff */
[----:B------:R-:W-:Y:S01]  /*1160*/  IMAD.MOV.U32 R3, RZ, RZ, R2 ;  /* 0x000000ffff037224 */ /* 0x000fe200078e0002 */
[----:B------:R-:W-:-:S07]  /*1170*/  MOV R2, 0x1190 ;  /* 0x0000119000027802 */ /* 0x000fce0000000f00 */
[----:B-----5:R-:W-:Y:S05]  /*1180*/  CALL.REL.NOINC `($__internal_5_$__cuda_sm3x_div_rn_noftz_f32_slowpath) ;  /* 0x0000004000607944 */ /* 0x020fea0003c00000 */
[----:B------:R-:W-:-:S07]  /*1190*/  IMAD.MOV.U32 R14, RZ, RZ, R0 ;  /* 0x000000ffff0e7224 */ /* 0x000fce00078e0000 */
.L_x_122:
[----:B------:R-:W-:Y:S05]  /*11a0*/  BSYNC.RECONVERGENT B3 ;  /* 0x0000000000037941 */ /* 0x000fea0003800200 */
.L_x_121:
[----:B------:R-:W-:Y:S01]  /*11b0*/  FADD R11, R10, 1 ;  /* 0x3f8000000a0b7421 */ /* 0x000fe20000000000 */
[----:B------:R-:W-:Y:S01]  /*11c0*/  UMOV UR7, 0x40000000 ;  /* 0x4000000000077882 */ /* 0x000fe20000000000 */
[----:B------:R-:W-:Y:S01]  /*11d0*/  BSSY.RECONVERGENT B3, `(.L_x_123) ;  /* 0x000000f000037945 */ /* 0x000fe20003800200 */
[----:B------:R-:W-:Y:S01]  /*11e0*/  IMAD.U32 R12, RZ, RZ, UR7 ;  /* 0x00000007ff0c7e24 */ /* 0x000fe2000f8e00ff */
        /* <DEDUP_REMOVED lines=8> */
[----:B------:R-:W-:Y:S01]  /*1270*/  IMAD.MOV.U32 R3, RZ, RZ, R11 ;  /* 0x000000ffff037224 */ /* 0x000fe200078e000b */
[----:B------:R-:W-:Y:S01]  /*1280*/  MOV R2, 0x12b0 ;  /* 0x000012b000027802 */ /* 0x000fe20000000f00 */
[----:B------:R-:W-:-:S07]  /*1290*/  IMAD.MOV.U32 R0, RZ, RZ, 0x40000000 ;  /* 0x40000000ff007424 */ /* 0x000fce00078e00ff */
[----:B-----5:R-:W-:Y:S05]  /*12a0*/  CALL.REL.NOINC `($__internal_5_$__cuda_sm3x_div_rn_noftz_f32_slowpath) ;  /* 0x0000004000187944 */ /* 0x020fea0003c00000 */
[----:B------:R-:W-:-:S07]  /*12b0*/  IMAD.MOV.U32 R15, RZ, RZ, R0 ;  /* 0x000000ffff0f7224 */ /* 0x000fce00078e0000 */
.L_x_124:
[----:B------:R-:W-:Y:S05]  /*12c0*/  BSYNC.RECONVERGENT B3 ;  /* 0x0000000000037941 */ /* 0x000fea0003800200 */
.L_x_123:
[----:B------:R-:W-:Y:S01]  /*12d0*/  VIADD R0, R10, 0xf3000000 ;  /* 0xf30000000a007836 */ /* 0x000fe20000000000 */
[----:B------:R0:W1:Y:S01]  /*12e0*/  MUFU.RSQ R3, R10 ;  /* 0x0000000a00037308 */ /* 0x0000620000001400 */
[----:B------:R-:W-:Y:S03]  /*12f0*/  BSSY.RECONVERGENT B1, `(.L_x_125) ;  /* 0x000000b000017945 */ /* 0x000fe60003800200 */
[----:B------:R-:W-:-:S13]  /*1300*/  ISETP.GT.U32.AND P0, PT, R0, 0x727fffff, PT ;  /* 0x727fffff0000780c */ /* 0x000fda0003f04070 */
[----:B01----:R-:W-:Y:S05]  /*1310*/  @!P0 BRA `(.L_x_126) ;  /* 0x0000000000108947 */ /* 0x003fea0003800000 */
[----:B------:R-:W-:-:S07]  /*1320*/  MOV R13, 0x1340 ;  /* 0x00001340000d7802 */ /* 0x000fce0000000f00 */
[----:B-----5:R-:W-:Y:S05]  /*1330*/  CALL.REL.NOINC `($__internal_4_$__cuda_sm20_sqrt_rn_f32_slowpath) ;  /* 0x0000003c009c7944 */ /* 0x020fea0003c00000 */
[----:B------:R-:W-:Y:S01]  /*1340*/  MOV R17, R10 ;  /* 0x0000000a00117202 */ /* 0x000fe20000000f00 */
[----:B------:R-:W-:Y:S06]  /*1350*/  BRA `(.L_x_127) ;  /* 0x0000000000107947 */ /* 0x000fec0003800000 */
.L_x_126:
[----:B------:R-:W-:Y:S01]  /*1360*/  FMUL.FTZ R17, R10, R3 ;  /* 0x000000030a117220 */ /* 0x000fe20000410000 */
[----:B------:R-:W-:-:S03]  /*1370*/  FMUL.FTZ R0, R3, 0.5 ;  /* 0x3f00000003007820 */ /* 0x000fc60000410000 */
[----:B------:R-:W-:-:S04]  /*1380*/  FFMA R10, -R17, R17, R10 ;  /* 0x00000011110a7223 */ /* 0x000fc8000000010a */
[----:B------:R-:W-:-:S07]  /*1390*/  FFMA R17, R10, R0, R17 ;  /* 0x000000000a117223 */ /* 0x000fce0000000011 */
.L_x_127:
[----:B------:R-:W-:Y:S05]  /*13a0*/  BSYNC.RECONVERGENT B1 ;  /* 0x0000000000017941 */ /* 0x000fea0003800200 */
.L_x_125:
[----:B------:R-:W0:Y:S01]  /*13b0*/  LDCU UR7, c[0x0][0x38c] ;  /* 0x00007180ff0777ac */ /* 0x000e220008000800 */
[----:B------:R-:W1:Y:S01]  /*13c0*/  LDC R2, c[0x0][0x38c] ;  /* 0x0000e300ff027b82 */ /* 0x000e620000000800 */
[----:B------:R-:W2:Y:S01]  /*13d0*/  F2I.NTZ R17, R17 ;  /* 0x0000001100117305 */ /* 0x000ea20000203100 */
[----:B------:R-:W-:Y:S01]  /*13e0*/  BSSY.RECONVERGENT B1, `(.L_x_128) ;  /* 0x0000035000017945 */ /* 0x000fe20003800200 */
[----:B------:R-:W-:Y:S02]  /*13f0*/  IMAD.MOV.U32 R18, RZ, RZ, RZ ;  /* 0x000000ffff127224 */ /* 0x000fe400078e00ff */
[----:B0-----:R-:W-:-:S05]  /*1400*/  VIADD R22, R7, UR7 ;  /* 0x0000000707167c36 */ /* 0x001fca0008000000 */
[----:B------:R-:W-:-:S05]  /*1410*/  VIMNMX R3, PT, PT, R22, UR4, !PT ;  /* 0x0000000416037c48 */ /* 0x000fca000ffe0100 */
[C---:B------:R-:W-:Y:S01]  /*1420*/  VIADD R0, R3.reuse, -UR7 ;  /* 0x8000000703007c36 */ /* 0x040fe20008000000 */
[----:B------:R-:W-:-:S04]  /*1430*/  IADD3 R3, PT, PT, -R3, UR7, RZ ;  /* 0x0000000703037c10 */ /* 0x000fc8000fffe1ff */
[----:B------:R-:W-:Y:S01]  /*1440*/  ISETP.GT.U32.AND P0, PT, R3, -0x10, PT ;  /* 0xfffffff00300780c */ /* 0x000fe20003f04070 */
[----:B-1----:R-:W-:Y:S01]  /*1450*/  IMAD.MOV.U32 R3, RZ, RZ, R2 ;  /* 0x000000ffff037224 */ /* 0x002fe200078e0002 */
[----:B------:R-:W-:-:S04]  /*1460*/  LOP3.LUT R24, R0, 0xf, RZ, 0xc0, !PT ;  /* 0x0000000f00187812 */ /* 0x000fc800078ec0ff */
[----:B------:R-:W-:-:S07]  /*1470*/  ISETP.NE.AND P2, PT, R24, RZ, PT ;  /* 0x000000ff1800720c */ /* 0x000fce0003f45270 */
[----:B--2---:R-:W-:Y:S06]  /*1480*/  @P0 BRA `(.L_x_129) ;  /* 0x0000000000a80947 */ /* 0x004fec0003800000 */
[----:B------:R-:W-:Y:S01]  /*1490*/  LOP3.LUT R12, R0, 0xfffffff0, RZ, 0xc0, !PT ;  /* 0xfffffff0000c7812 */ /* 0x000fe200078ec0ff */
[----:B------:R-:W-:Y:S02]  /*14a0*/  IMAD.MOV.U32 R18, RZ, RZ, RZ ;  /* 0x000000ffff127224 */ /* 0x000fe400078e00ff */
[----:B------:R-:W-:Y:S01]  /*14b0*/  IMAD.MOV.U32 R3, RZ, RZ, R2 ;  /* 0x000000ffff037224 */ /* 0x000fe200078e0002 */
[----:B------:R-:W-:-:S07]  /*14c0*/  IADD3 R12, PT, PT, -R12, RZ, RZ ;  /* 0x000000ff0c0c7210 */ /* 0x000fce0007ffe1ff */
.L_x_130:
[----:B------:R-:W0:Y:S02]  /*14d0*/  LDC.64 R10, c[0x0][0x380] ;  /* 0x0000e000ff0a7b82 */ /* 0x000e240000000a00 */
[----:B0-----:R-:W-:-:S05]  /*14e0*/  IMAD.WIDE R10, R3, 0x4, R10 ;  /* 0x00000004030a7825 */ /* 0x001fca00078e020a */
[----:B------:R-:W2:Y:S04]  /*14f0*/  LDG.E.CONSTANT R21, desc[UR14][R10.64] ;  /* 0x0000000e0a157981 */ /* 0x000ea8000c1e9900 */
[----:B------:R-:W3:Y:S04]  /*1500*/  LDG.E.CONSTANT R26, desc[UR14][R10.64+0x4] ;  /* 0x0000040e0a1a7981 */ /* 0x000ee8000c1e9900 */
[----:B------:R-:W4:Y:S04]  /*1510*/  LDG.E.CONSTANT R28, desc[UR14][R10.64+0x8] ;  /* 0x0000080e0a1c7981 */ /* 0x000f28000c1e9900 */
        /* <DEDUP_REMOVED lines=12> */
[----:B------:R0:W4:Y:S01]  /*15e0*/  LDG.E.CONSTANT R20, desc[UR14][R10.64+0x3c] ;  /* 0x00003c0e0a147981 */ /* 0x000122000c1e9900 */
[----:B------:R-:W-:-:S02]  /*15f0*/  VIADD R12, R12, 0x10 ;  /* 0x000000100c0c7836 */ /* 0x000fc40000000000 */
[----:B------:R-:W-:-:S03]  /*1600*/  VIADD R3, R3, 0x10 ;  /* 0x0000001003037836 */ /* 0x000fc60000000000 */
[----:B------:R-:W-:Y:S01]  /*1610*/  ISETP.NE.AND P1, PT, R12, RZ, PT ;  /* 0x000000ff0c00720c */ /* 0x000fe20003f25270 */
[----:B--2---:R-:W-:-:S04]  /*1620*/  FADD R21, R21, R18 ;  /* 0x0000001215157221 */ /* 0x004fc80000000000 */
[----:B---3--:R-:W-:-:S04]  /*1630*/  FADD R21, R21, R26 ;  /* 0x0000001a15157221 */ /* 0x008fc80000000000 */
[----:B----4-:R-:W-:-:S04]  /*1640*/  FADD R21, R21, R28 ;  /* 0x0000001c15157221 */ /* 0x010fc80000000000 */
        /* <DEDUP_REMOVED lines=8> */
[----:B0-----:R-:W-:-:S04]  /*16d0*/  FADD R10, R21, R23 ;  /* 0x00000017150a7221 */ /* 0x001fc80000000000 */
[----:B------:R-:W-:-:S04]  /*16e0*/  FADD R10, R10, R19 ;  /* 0x000000130a0a7221 */ /* 0x000fc80000000000 */
[----:B------:R-:W-:-:S04]  /*16f0*/  FADD R13, R10, R13 ;  /* 0x0000000d0a0d7221 */ /* 0x000fc80000000000 */
[----:B------:R-:W-:-:S04]  /*1700*/  FADD R13, R13, R16 ;  /* 0x000000100d0d7221 */ /* 0x000fc80000000000 */
[----:B------:R-:W-:Y:S01]  /*1710*/  FADD R18, R13, R20 ;  /* 0x000000140d127221 */ /* 0x000fe20000000000 */
[----:B------:R-:W-:Y:S06]  /*1720*/  @P1 BRA `(.L_x_130) ;  /* 0xfffffffc00681947 */ /* 0x000fec000383ffff */
.L_x_129:
[----:B------:R-:W-:Y:S05]  /*1730*/  BSYNC.RECONVERGENT B1 ;  /* 0x0000000000017941 */ /* 0x000fea0003800200 */
.L_x_128:
[----:B------:R-:W-:Y:S01]  /*1740*/  BSSY.RECONVERGENT B1, `(.L_x_131) ;  /* 0x000003a000017945 */ /* 0x000fe20003800200 */
[----:B------:R-:W-:-:S03]  /*1750*/  VIMNMX R17, PT, PT, R17, 0x1, !PT ;  /* 0x0000000111117848 */ /* 0x000fc60007fe0100 */
[----:B------:R-:W-:Y:S05]  /*1760*/  @!P2 BRA `(.L_x_132) ;  /* 0x0000000000dca947 */ /* 0x000fea0003800000 */
[----:B------:R-:W-:Y:S01]  /*1770*/  ISETP.GE.U32.AND P1, PT, R24, 0x8, PT ;  /* 0x000000081800780c */ /* 0x000fe20003f26070 */
[----:B------:R-:W-:Y:S01]  /*1780*/  BSSY.RECONVERGENT B2, `(.L_x_133) ;  /* 0x0000017000027945 */ /* 0x000fe20003800200 */
[----:B------:R-:W-:-:S04]  /*1790*/  LOP3.LUT R16, R0, 0x7, RZ, 0xc0, !PT ;  /* 0x0000000700107812 */ /* 0x000fc800078ec0ff */
[----:B------:R-:W-:-:S07]  /*17a0*/  ISETP.NE.AND P2, PT, R16, RZ, PT ;  /* 0x000000ff1000720c */ /* 0x000fce0003f45270 */
[----:B------:R-:W-:Y:S06]  /*17b0*/  @!P1 BRA `(.L_x_134) ;  /* 0x00000000004c9947 */ /* 0x000fec0003800000 */
        /* <DEDUP_REMOVED lines=9> */
[----:B------:R-:W4:Y:S01]  /*1850*/  LDG.E.CONSTANT R29, desc[UR14][R10.64+0x1c] ;  /* 0x00001c0e0a1d7981 */ /* 0x000f22000c1e9900 */
[----:B------:R-:W-:-:S02]  /*1860*/  VIADD R3, R3, 0x8 ;  /* 0x0000000803037836 */ /* 0x000fc40000000000 */
[----:B--2---:R-:W-:-:S04]  /*1870*/  FADD R13, R18, R13 ;  /* 0x0000000d120d7221 */ /* 0x004fc80000000000 */
[----:B---3--:R-:W-:-:S04]  /*1880*/  FADD R12, R13, R12 ;  /* 0x0000000c0d0c7221 */ /* 0x008fc80000000000 */
[----:B----4-:R-:W-:-:S04]  /*1890*/  FADD R12, R12, R19 ;  /* 0x000000130c0c7221 */ /* 0x010fc80000000000 */
[----:B------:R-:W-:-:S04]  /*18a0*/  FADD R12, R12, R21 ;  /* 0x000000150c0c7221 */ /* 0x000fc80000000000 */
[----:B------:R-:W-:-:S04]  /*18b0*/  FADD R12, R12, R23 ;  /* 0x000000170c0c7221 */ /* 0x000fc80000000000 */
[----:B------:R-:W-:-:S04]  /*18c0*/  FADD R12, R12, R25 ;  /* 0x000000190c0c7221 */ /* 0x000fc80000000000 */
[----:B------:R-:W-:-:S04]  /*18d0*/  FADD R12, R12, R27 ;  /* 0x0000001b0c0c7221 */ /* 0x000fc80000000000 */
[----:B------:R-:W-:-:S07]  /*18e0*/  FADD R18, R12, R29 ;  /* 0x0000001d0c127221 */ /* 0x000fce0000000000 */
.L_x_134:
[----:B------:R-:W-:Y:S05]  /*18f0*/  BSYNC.RECONVERGENT B2 ;  /* 0x0000000000027941 */ /* 0x000fea0003800200 */
.L_x_133:
        /* <DEDUP_REMOVED lines=11> */
[----:B------:R-:W4:Y:S01]  /*19b0*/  LDG.E.CONSTANT R21, desc[UR14][R10.64+0xc] ;  /* 0x00000c0e0a157981 */ /* 0x000f22000c1e9900 */
[----:B------:R-:W-:-:S02]  /*19c0*/  VIADD R3, R3, 0x4 ;  /* 0x0000000403037836 */ /* 0x000fc40000000000 */
[----:B--2---:R-:W-:-:S04]  /*19d0*/  FADD R13, R18, R13 ;  /* 0x0000000d120d7221 */ /* 0x004fc80000000000 */
[----:B---3--:R-:W-:-:S04]  /*19e0*/  FADD R12, R13, R12 ;  /* 0x0000000c0d0c7221 */ /* 0x008fc80000000000 */
[----:B----4-:R-:W-:-:S04]  /*19f0*/  FADD R12, R12, R19 ;  /* 0x000000130c0c7221 */ /* 0x010fc80000000000 */
[----:B------:R-:W-:-:S07]  /*1a00*/  FADD R18, R12, R21 ;  /* 0x000000150c127221 */ /* 0x000fce0000000000 */
.L_x_136:
[----:B------:R-:W-:Y:S05]  /*1a10*/  BSYNC.RECONVERGENT B2 ;  /* 0x0000000000027941 */ /* 0x000fea0003800200 */
.L_x_135:
[----:B------:R-:W-:Y:S05]  /*1a20*/  @!P2 BRA `(.L_x_132) ;  /* 0x00000000002ca947 */ /* 0x000fea0003800000 */
[----:B------:R-:W0:Y:S02]  /*1a30*/  LDC.64 R10, c[0x0][0x380] ;  /* 0x0000e000ff0a7b82 */ /* 0x000e240000000a00 */
[----:B0-----:R-:W-:-:S05]  /*1a40*/  IMAD.WIDE R10, R3, 0x4, R10 ;  /* 0x00000004030a7825 */ /* 0x001fca00078e020a */
[----:B------:R-:W2:Y:S01]  /*1a50*/  LDG.E.CONSTANT R3, desc[UR14][R10.64] ;  /* 0x0000000e0a037981 */ /* 0x000ea2000c1e9900 */
[----:B------:R-:W-:Y:S01]  /*1a60*/  ISETP.NE.AND P1, PT, R20, 0x1, PT ;  /* 0x000000011400780c */ /* 0x000fe20003f25270 */
[----:B--2---:R-:W-:-:S12]  /*1a70*/  FADD R18, R18, R3 ;  /* 0x0000000312127221 */ /* 0x004fd80000000000 */
[----:B------:R-:W-:Y:S05]  /*1a80*/  @!P1 BRA `(.L_x_132) ;  /* 0x0000000000149947 */ /* 0x000fea0003800000 */
[----:B------:R-:W-:Y:S01]  /*1a90*/  ISETP.NE.AND P1, PT, R20, 0x2, PT ;  /* 0x000000021400780c */ /* 0x000fe20003f25270 */
[----:B------:R-:W2:-:S12]  /*1aa0*/  LDG.E.CONSTANT R3, desc[UR14][R10.64+0x4] ;  /* 0x0000040e0a037981 */ /* 0x000e98000c1e9900 */
[----:B------:R-:W3:Y:S01]  /*1ab0*/  @P1 LDG.E.CONSTANT R13, desc[UR14][R10.64+0x8] ;  /* 0x0000080e0a0d1981 */ /* 0x000ee2000c1e9900 */
[----:B--2---:R-:W-:-:S04]  /*1ac0*/  FADD R18, R18, R3 ;  /* 0x0000000312127221 */ /* 0x004fc80000000000 */
[----:B---3--:R-:W-:-:S07]  /*1ad0*/  @P1 FADD R18, R18, R13 ;  /* 0x0000000d12121221 */ /* 0x008fce0000000000 */
.L_x_132:
[----:B------:R-:W-:Y:S05]  /*1ae0*/  BSYNC.RECONVERGENT B1 ;  /* 0x0000000000017941 */ /* 0x000fea0003800200 */
.L_x_131:
[----:B------:R-:W-:Y:S01]  /*1af0*/  BSSY.RECONVERGENT B1, `(.L_x_137) ;  /* 0x000003f000017945 */ /* 0x000fe20003800200 */
[----:B------:R-:W-:Y:S01]  /*1b00*/  ISETP.NE.AND P1, PT, R24, RZ, PT ;  /* 0x000000ff1800720c */ /* 0x000fe20003f25270 */
[----:B------:R-:W-:Y:S01]  /*1b10*/  FMUL R10, R18, R9 ;  /* 0x00000009120a7220 */ /* 0x000fe20000400000 */
[----:B------:R-:W-:Y:S02]  /*1b20*/  IMAD.MOV.U32 R12, RZ, RZ, RZ ;  /* 0x000000ffff0c7224 */ /* 0x000fe400078e00ff */
[----:B------:R-:W-:Y:S01]  /*1b30*/  IMAD.MOV.U32 R11, RZ, RZ, R2 ;  /* 0x000000ffff0b7224 */ /* 0x000fe200078e0002 */
[----:B------:R-:W-:Y:S08]  /*1b40*/  @P0 BRA `(.L_x_138) ;  /* 0x0000000000e40947 */ /* 0x000ff00003800000 */
[----:B------:R-:W-:Y:S02]  /*1b50*/  MOV R11, R2 ;  /* 0x00000002000b7202 */ /* 0x000fe40000000f00 */
[----:B------:R-:W-:Y:S02]  /*1b60*/  CS2R R12, SRZ ;  /* 0x00000000000c7805 */ /* 0x000fe4000001ff00 */
[----:B------:R-:W-:-:S07]  /*1b70*/  LOP3.LUT R16, R0, 0xfffffff0, RZ, 0xc0, !PT ;  /* 0xfffffff000107812 */ /* 0x000fce00078ec0ff */
.L_x_139:
        /* <DEDUP_REMOVED lines=17> */
[----:B------:R-:W4:Y:S01]  /*1c90*/  LDG.E.CONSTANT R39, desc[UR14][R2.64+0x3c] ;  /* 0x00003c0e02277981 */ /* 0x000f22000c1e9900 */
        /* <DEDUP_REMOVED lines=8> */
[----:B------:R-:W-:-:S03]  /*1d20*/  FADD R41, -R10, R20 ;  /* 0x000000140a297221 */ /* 0x000fc60000000100 */
[----:B------:R-:W-:-:S04]  /*1d30*/  FADD R12, R12, |R45| ;  /* 0x4000002d0c0c7221 */ /* 0x000fc80000000000 */
[----:B------:R-:W-:Y:S01]  /*1d40*/  FADD R12, R12, |R41| ;  /* 0x400000290c0c7221 */ /* 0x000fe20000000000 */
[C---:B------:R-:W-:Y:S01]  /*1d50*/  FADD R41, -R10.reuse, R26 ;  /* 0x0000001a0a297221 */ /* 0x040fe20000000100 */
        /* <DEDUP_REMOVED lines=21> */
[----:B------:R-:W-:-:S04]  /*1eb0*/  FADD R12, R12, |R19| ;  /* 0x400000130c0c7221 */ /* 0x000fc80000000000 */
[----:B------:R-:W-:Y:S01]  /*1ec0*/  FADD R12, R12, |R39| ;  /* 0x400000270c0c7221 */ /* 0x000fe20000000000 */
[----:B------:R-:W-:Y:S06]  /*1ed0*/  @P0 BRA `(.L_x_139) ;  /* 0xfffffffc00280947 */ /* 0x000fec000383ffff */
.L_x_138:
[----:B------:R-:W-:Y:S05]  /*1ee0*/  BSYNC.RECONVERGENT B1 ;  /* 0x0000000000017941 */ /* 0x000fea0003800200 */
.L_x_137:
[----:B------:R-:W-:Y:S04]  /*1ef0*/  BSSY.RECONVERGENT B1, `(.L_x_140) ;  /* 0x0000048000017945 */ /* 0x000fe80003800200 */
        /* <DEDUP_REMOVED lines=17> */
[----:B--2---:R-:W-:-:S04]  /*2010*/  FADD R13, -R10, R13 ;  /* 0x0000000d0a0d7221 */ /* 0x004fc80000000100 */
[----:B------:R-:W-:Y:S01]  /*2020*/  FADD R13, R12, |R13| ;  /* 0x4000000d0c0d7221 */ /* 0x000fe20000000000 */
[C---:B---3--:R-:W-:Y:S01]  /*2030*/  FADD R12, -R10.reuse, R19 ;  /* 0x000000130a0c7221 */ /* 0x048fe20000000100 */
[----:B----4-:R-:W-:-:S03]  /*2040*/  FADD R21, -R10, R21 ;  /* 0x000000150a157221 */ /* 0x010fc60000000100 */
        /* <DEDUP_REMOVED lines=11> */
[----:B------:R-:W-:-:S07]  /*2100*/  FADD R12, R12, |R31| ;  /* 0x4000001f0c0c7221 */ /* 0x000fce0000000000 */
.L_x_143:
[----:B------:R-:W-:Y:S05]  /*2110*/  BSYNC.RECONVERGENT B2 ;  /* 0x0000000000027941 */ /* 0x000fea0003800200 */
.L_x_142:
        /* <DEDUP_REMOVED lines=19> */
[----:B------:R-:W-:-:S04]  /*2250*/  FADD R12, R12, |R21| ;  /* 0x400000150c0c7221 */ /* 0x000fc80000000000 */
[----:B------:R-:W-:-:S07]  /*2260*/  FADD R12, R12, |R23| ;  /* 0x400000170c0c7221 */ /* 0x000fce0000000000 */
.L_x_145:
[----:B------:R-:W-:Y:S05]  /*2270*/  BSYNC.RECONVERGENT B2 ;  /* 0x0000000000027941 */ /* 0x000fea0003800200 */
.L_x_144:
[----:B------:R-:W-:Y:S05]  /*2280*/  @!P1 BRA `(.L_x_141) ;  /* 0x0000000000389947 */ /* 0x000fea0003800000 */
[----:B------:R-:W0:Y:S02]  /*2290*/  LDC.64 R2, c[0x0][0x380] ;  /* 0x0000e000ff027b82 */ /* 0x000e240000000a00 */
[----:B0-----:R-:W-:-:S05]  /*22a0*/  IMAD.WIDE R2, R11, 0x4, R2 ;  /* 0x000000040b027825 */ /* 0x001fca00078e0202 */
        /* <DEDUP_REMOVED lines=12> */
.L_x_141:
[----:B------:R-:W-:Y:S05]  /*2370*/  BSYNC.RECONVERGENT B1 ;  /* 0x0000000000017941 */ /* 0x000fea0003800200 */
.L_x_140:
[C---:B------:R-:W-:Y:S01]  /*2380*/  ISETP.GE.AND P0, PT, R22.reuse, 0x2, PT ;  /* 0x000000021600780c */ /* 0x040fe20003f06270 */
[----:B------:R-:W-:Y:S01]  /*2390*/  BSSY.RECONVERGENT B1, `(.L_x_146) ;  /* 0x0000048000017945 */ /* 0x000fe20003800200 */
[----:B------:R-:W-:-:S11]  /*23a0*/  VIADD R16, R22, 0xffffffff ;  /* 0xffffffff16107836 */ /* 0x000fd60000000000 */
[----:B------:R-:W-:Y:S05]  /*23b0*/  @!P0 BRA `(.L_x_147) ;  /* 0x0000000400148947 */ /* 0x000fea0003800000 */
[----:B------:R-:W-:Y:S01]  /*23c0*/  VIADD R0, R22, 0xfffffffe ;  /* 0xfffffffe16007836 */ /* 0x000fe20000000000 */
[----:B------:R-:W-:Y:S01]  /*23d0*/  LOP3.LUT R19, R16, 0xf, RZ, 0xc0, !PT ;  /* 0x0000000f10137812 */ /* 0x000fe200078ec0ff */
[----:B------:R-:W-:Y:S01]  /*23e0*/  BSSY.RECONVERGENT B2, `(.L_x_148) ;  /* 0x000001c000027945 */ /* 0x000fe20003800200 */
[----:B------:R-:W-:Y:S02]  /*23f0*/  HFMA2 R11, -RZ, RZ, 0, 0 ;  /* 0x00000000ff0b7431 */ /* 0x000fe400000001ff */
[----:B------:R-:W-:Y:S02]  /*2400*/  ISETP.GE.U32.AND P0, PT, R0, 0xf, PT ;  /* 0x0000000f0000780c */ /* 0x000fe40003f06070 */
[----:B------:R-:W-:-:S11]  /*2410*/  ISETP.NE.AND P1, PT, R19, RZ, PT ;  /* 0x000000ff1300720c */ /* 0x000fd60003f25270 */
[----:B------:R-:W-:Y:S05]  /*2420*/  @!P0 BRA `(.L_x_149) ;  /* 0x00000000005c8947 */ /* 0x000fea0003800000 */
[----:B------:R-:W-:Y:S01]  /*2430*/  LOP3.LUT R11, R16, 0xfffffff0, RZ, 0xc0, !PT ;  /* 0xfffffff0100b7812 */ /* 0x000fe200078ec0ff */
[----:B------:R-:W-:Y:S02]  /*2440*/  IMAD.MOV.U32 R0, RZ, RZ, RZ ;  /* 0x000000ffff007224 */ /* 0x000fe400078e00ff */
[----:B------:R-:W-:-:S07]  /*2450*/  IMAD.MOV.U32 R13, RZ, RZ, 0x7fffffff ;  /* 0x7fffffffff0d7424 */ /* 0x000fce00078e00ff */
.L_x_150:
        /* <DEDUP_REMOVED lines=20> */
.L_x_149:
[----:B------:R-:W-:Y:S05]  /*25a0*/  BSYNC.RECONVERGENT B2 ;  /* 0x0000000000027941 */ /* 0x000fea0003800200 */
.L_x_148:
        /* <DEDUP_REMOVED lines=17> */
.L_x_152:
[----:B------:R-:W-:Y:S05]  /*26c0*/  BSYNC.RECONVERGENT B2 ;  /* 0x0000000000027941 */ /* 0x000fea0003800200 */
.L_x_151:
[----:B------:R-:W-:Y:S05]  /*26d0*/  @!P1 BRA `(.L_x_147) ;  /* 0x00000000004c9947 */ /* 0x000fea0003800000 */
[----:B------:R-:W-:Y:S02]  /*26e0*/  ISETP.GE.U32.AND P0, PT, R0, 0x4, PT ;  /* 0x000000040000780c */ /* 0x000fe40003f06070 */
[----:B------:R-:W-:-:S04]  /*26f0*/  LOP3.LUT R0, R16, 0x3, RZ, 0xc0, !PT ;  /* 0x0000000310007812 */ /* 0x000fc800078ec0ff */
[----:B------:R-:W-:-:S07]  /*2700*/  ISETP.NE.AND P1, PT, R0, RZ, PT ;  /* 0x000000ff0000720c */ /* 0x000fce0003f25270 */
[----:B01----:R-:W-:Y:S02]  /*2710*/  @P0 IMAD.MOV.U32 R13, RZ, RZ, 0x7fffffff ;  /* 0x7fffffffff0d0424 */ /* 0x003fe400078e00ff */
[C---:B------:R-:W-:Y:S01]  /*2720*/  @P0 IMAD.WIDE.U32 R2, R11.reuse, 0x4, R4 ;  /* 0x000000040b020825 */ /* 0x040fe200078e0004 */
[----:B------:R-:W-:-:S04]  /*2730*/  @P0 IADD3 R11, PT, PT, R11, 0x4, RZ ;  /* 0x000000040b0b0810 */ /* 0x000fc80007ffe0ff */
[----:B------:R2:W-:Y:S04]  /*2740*/  @P0 STG.E desc[UR14][R2.64], R13 ;  /* 0x0000000d02000986 */ /* 0x0005e8000c10190e */
[----:B------:R2:W-:Y:S04]  /*2750*/  @P0 STG.E desc[UR14][R2.64+0x4], R13 ;  /* 0x0000040d02000986 */ /* 0x0005e8000c10190e */
[----:B------:R2:W-:Y:S04]  /*2760*/  @P0 STG.E desc[UR14][R2.64+0x8], R13 ;  /* 0x0000080d02000986 */ /* 0x0005e8000c10190e */
[----:B------:R2:W-:Y:S01]  /*2770*/  @P0 STG.E desc[UR14][R2.64+0xc], R13 ;  /* 0x00000c0d02000986 */ /* 0x0005e2000c10190e */
[----:B------:R-:W-:Y:S05]  /*2780*/  @!P1 BRA `(.L_x_147) ;  /* 0x0000000000209947 */ /* 0x000fea0003800000 */
[----:B--2---:R-:W-:Y:S01]  /*2790*/  IMAD.WIDE.U32 R2, R11, 0x4, R4 ;  /* 0x000000040b027825 */ /* 0x004fe200078e0004 */
[----:B------:R-:W-:-:S03]  /*27a0*/  ISETP.NE.AND P0, PT, R0, 0x1, PT ;  /* 0x000000010000780c */ /* 0x000fc60003f05270 */
[----:B------:R-:W-:-:S05]  /*27b0*/  IMAD.MOV.U32 R11, RZ, RZ, 0x7fffffff ;  /* 0x7fffffffff0b7424 */ /* 0x000fca00078e00ff */
[----:B------:R3:W-:Y:S05]  /*27c0*/  STG.E desc[UR14][R2.64], R11 ;  /* 0x0000000b02007986 */ /* 0x0007ea000c10190e */
[----:B------:R-:W-:Y:S05]  /*27d0*/  @!P0 BRA `(.L_x_147) ;  /* 0x00000000000c8947 */ /* 0x000fea0003800000 */
[----:B------:R-:W-:Y:S01]  /*27e0*/  ISETP.NE.AND P0, PT, R0, 0x2, PT ;  /* 0x000000020000780c */ /* 0x000fe20003f05270 */
[----:B------:R4:W-:-:S12]  /*27f0*/  STG.E desc[UR14][R2.64+0x4], R11 ;  /* 0x0000040b02007986 */ /* 0x0009d8000c10190e */
[----:B------:R4:W-:Y:S02]  /*2800*/  @P0 STG.E desc[UR14][R2.64+0x8], R11 ;  /* 0x0000080b02000986 */ /* 0x0009e4000c10190e */
.L_x_147:
[----:B------:R-:W-:Y:S05]  /*2810*/  BSYNC.RECONVERGENT B1 ;  /* 0x0000000000017941 */ /* 0x000fea0003800200 */
.L_x_146:
[----:B------:R-:W-:Y:S01]  /*2820*/  FMUL R12, R12, R9 ;  /* 0x000000090c0c7220 */ /* 0x000fe20000400000 */
[----:B------:R-:W-:Y:S01]  /*2830*/  BSSY.RECONVERGENT B3, `(.L_x_153) ;  /* 0x0000017000037945 */ /* 0x000fe20003800200 */
[----:B------:R-:W-:Y:S02]  /*2840*/  IMAD.MOV.U32 R33, RZ, RZ, RZ ;  /* 0x000000ffff217224 */ /* 0x000fe400078e00ff */
[----:B012---:R-:W-:-:S05]  /*2850*/  FMUL R13, R12, 0.014999999664723873138 ;  /* 0x3c75c28f0c0d7820 */ /* 0x007fca0000400000 */
[----:B------:R-:W-:-:S13]  /*2860*/  FSETP.NEU.AND P0, PT, R13, RZ, PT ;  /* 0x000000ff0d00720b */ /* 0x000fda0003f0d000 */
[----:B------:R-:W-:Y:S05]  /*2870*/  @!P0 BRA `(.L_x_154) ;  /* 0x0000000000488947 */ /* 0x000fea0003800000 */
[----:B---34-:R-:W0:Y:S02]  /*2880*/  LDC.64 R2, c[0x0][0x380] ;  /* 0x0000e000ff027b82 */ /* 0x018e240000000a00 */
[----:B0-----:R-:W-:-:S06]  /*2890*/  IMAD.WIDE R2, R16, 0x4, R2 ;  /* 0x0000000410027825 */ /* 0x001fcc00078e0202 */
        /* <DEDUP_REMOVED lines=11> */
[----:B------:R-:W-:Y:S01]  /*2950*/  IMAD.MOV.U32 R3, RZ, RZ, R13 ;  /* 0x000000ffff037224 */ /* 0x000fe200078e000d */
[----:B------:R-:W-:-:S07]  /*2960*/  MOV R2, 0x2980 ;  /* 0x0000298000027802 */ /* 0x000fce0000000f00 */
[----:B-----5:R-:W-:Y:S05]  /*2970*/  CALL.REL.NOINC `($__internal_5_$__cuda_sm3x_div_rn_noftz_f32_slowpath) ;  /* 0x0000002800647944 */ /* 0x020fea0003c00000 */
[----:B------:R-:W-:-:S07]  /*2980*/  IMAD.MOV.U32 R33, RZ, RZ, R0 ;  /* 0x000000ffff217224 */ /* 0x000fce00078e0000 */
.L_x_155:
[----:B------:R-:W-:Y:S05]  /*2990*/  BSYNC.RECONVERGENT B4 ;  /* 0x0000000000047941 */ /* 0x000fea0003800200 */
.L_x_154:
[----:B------:R-:W-:Y:S05]  /*29a0*/  BSYNC.RECONVERGENT B3 ;  /* 0x0000000000037941 */ /* 0x000fea0003800200 */
.L_x_153:
[----:B------:R-:W0:Y:S02]  /*29b0*/  LDCU UR7, c[0x0][0x388] ;  /* 0x00007100ff0777ac */ /* 0x000e240008000800 */
[----:B0-----:R-:W-:-:S13]  /*29c0*/  ISETP.GT.AND P0, PT, R22, UR7, PT ;  /* 0x0000000716007c0c */ /* 0x001fda000bf04270 */
[----:B------:R-:W-:Y:S05]  /*29d0*/  @P0 BRA `(.L_x_103) ;  /* 0x00000024000c0947 */ /* 0x000fea0003800000 */
[----:B------:R-:W-:Y:S01]  /*29e0*/  VIADD R19, R17, 0xffffffff ;  /* 0xffffffff11137836 */ /* 0x000fe20000000000 */
[----:B------:R-:W-:Y:S01]  /*29f0*/  I2FP.F32.U32 R32, R17 ;  /* 0x0000001100207245 */ /* 0x000fe20000201000 */
[----:B------:R-:W-:Y:S01]  /*2a00*/  FADD R30, -R15, 1 ;  /* 0x3f8000000f1e7421 */ /* 0x000fe20000000100 */
[----:B------:R-:W-:Y:S01]  /*2a10*/  FADD R31, -R14, 1 ;  /* 0x3f8000000e1f7421 */ /* 0x000fe20000000100 */
[----:B------:R-:W-:Y:S02]  /*2a20*/  CS2R R28, SRZ ;  /* 0x00000000001c7805 */ /* 0x000fe4000001ff00 */
[----:B------:R-:W-:Y:S01]  /*2a30*/  PRMT R27, RZ, 0x7610, R27 ;  /* 0x00007610ff1b7816 */ /* 0x000fe2000000001b */
[----:B------:R-:W-:Y:S01]  /*2a40*/  IMAD.MOV.U32 R25, RZ, RZ, 0x7fffffff ;  /* 0x7fffffffff197424 */ /* 0x000fe200078e00ff */
[----:B------:R-:W-:Y:S01]  /*2a50*/  MOV R26, RZ ;  /* 0x000000ff001a7202 */ /* 0x000fe20000000f00 */
[----:B------:R-:W-:Y:S01]  /*2a60*/  IMAD.MOV.U32 R23, RZ, RZ, 0x7fffffff ;  /* 0x7fffffffff177424 */ /* 0x000fe200078e00ff */
[----:B------:R-:W-:Y:S01]  /*2a70*/  I2FP.F32.U32 R19, R19 ;  /* 0x0000001300137245 */ /* 0x000fe20000201000 */
[----:B------:R-:W-:-:S02]  /*2a80*/  IMAD.MOV.U32 R21, RZ, RZ, 0x7fffffff ;  /* 0x7fffffffff157424 */ /* 0x000fc400078e00ff */
[----:B------:R-:W-:Y:S02]  /*2a90*/  IMAD.MOV.U32 R24, RZ, RZ, RZ ;  /* 0x000000ffff187224 */ /* 0x000fe400078e00ff */
[----:B------:R-:W-:Y:S02]  /*2aa0*/  IMAD.MOV.U32 R22, RZ, RZ, 0x7fffffff ;  /* 0x7fffffffff167424 */ /* 0x000fe400078e00ff */
[----:B------:R-:W-:-:S07]  /*2ab0*/  IMAD.MOV.U32 R20, RZ, RZ, R33 ;  /* 0x000000ffff147224 */ /* 0x000fce00078e0021 */
.L_x_195:
[----:B---34-:R-:W0:Y:S01]  /*2ac0*/  LDC.64 R2, c[0x0][0x380] ;  /* 0x0000e000ff027b82 */ /* 0x018e220000000a00 */
[----:B------:R-:W-:-:S04]  /*2ad0*/  IMAD.IADD R11, R16, 0x1, -R7 ;  /* 0x00000001100b7824 */ /* 0x000fc800078e0a07 */
[----:B0-----:R-:W-:-:S04]  /*2ae0*/  IMAD.WIDE R10, R11, 0x4, R2 ;  /* 0x000000040b0a7825 */ /* 0x001fc800078e0202 */
[C---:B------:R-:W-:Y:S02]  /*2af0*/  IMAD.WIDE R12, R16.reuse, 0x4, R2 ;  /* 0x00000004100c7825 */ /* 0x040fe400078e0202 */
[----:B------:R-:W2:Y:S04]  /*2b00*/  LDG.E.CONSTANT R11, desc[UR14][R10.64] ;  /* 0x0000000e0a0b7981 */ /* 0x000ea8000c1e9900 */
[----:B------:R-:W3:Y:S01]  /*2b10*/  LDG.E.CONSTANT R12, desc[UR14][R12.64] ;  /* 0x0000000e0c0c7981 */ /* 0x000ee2000c1e9900 */
[----:B------:R-:W-:Y:S01]  /*2b20*/  MOV R35, R16 ;  /* 0x0000001000237202 */ /* 0x000fe20000000f00 */
[----:B------:R-:W-:Y:S01]  /*2b30*/  VIADD R16, R16, 0x1 ;  /* 0x0000000110107836 */ /* 0x000fe20000000000 */
[----:B------:R-:W-:Y:S01]  /*2b40*/  BSSY.RECONVERGENT B1, `(.L_x_156) ;  /* 0x0000013000017945 */ /* 0x000fe20003800200 */
[----:B------:R-:W-:-:S02]  /*2b50*/  IMAD.MOV.U32 R39, RZ, RZ, R23 ;  /* 0x000000ffff277224 */ /* 0x000fc400078e0017 */
[----:B------:R-:W-:Y:S02]  /*2b60*/  IMAD.MOV.U32 R37, RZ, RZ, R25 ;  /* 0x000000ffff257224 */ /* 0x000fe400078e0019 */
[----:B------:R-:W-:Y:S02]  /*2b70*/  IMAD.MOV.U32 R0, RZ, RZ, RZ ;  /* 0x000000ffff007224 */ /* 0x000fe400078e00ff */
[----:B------:R-:W-:Y:S02]  /*2b80*/  IMAD.MOV.U32 R34, RZ, RZ, RZ ;  /* 0x000000ffff227224 */ /* 0x000fe400078e00ff */
[----:B------:R-:W-:Y:S02]  /*2b90*/  IMAD.IADD R43, R16, 0x1, -R7 ;  /* 0x00000001102b7824 */ /* 0x000fe400078e0a07 */
[----:B--2---:R-:W-:-:S04]  /*2ba0*/  FADD R41, -R11, R18 ;  /* 0x000000120b297221 */ /* 0x004fc80000000100 */
[----:B---3--:R-:W-:-:S04]  /*2bb0*/  FADD R18, R12, R41 ;  /* 0x000000290c127221 */ /* 0x008fc80000000000 */
[----:B------:R-:W-:-:S07]  /*2bc0*/  FMUL R41, R18, R9 ;  /* 0x0000000912297220 */ /* 0x000fce0000400000 */
.L_x_157:
[----:B------:R-:W-:-:S05]  /*2bd0*/  IADD3 R11, PT, PT, R43, R34, RZ ;  /* 0x000000222b0b7210 */ /* 0x000fca0007ffe0ff */
[----:B------:R-:W-:-:S06]  /*2be0*/  IMAD.WIDE R10, R11, 0x4, R2 ;  /* 0x000000040b0a7825 */ /* 0x000fcc00078e0202 */
[----:B------:R-:W2:Y:S01]  /*2bf0*/  LDG.E.CONSTANT R10, desc[UR14][R10.64] ;  /* 0x0000000e0a0a7981 */ /* 0x000ea2000c1e9900 */
[----:B------:R-:W-:Y:S02]  /*2c00*/  IMAD.MOV.U32 R13, RZ, RZ, R34 ;  /* 0x000000ffff0d7224 */ /* 0x000fe400078e0022 */
[----:B------:R-:W-:-:S03]  /*2c10*/  VIADD R34, R34, 0x1 ;  /* 0x0000000122227836 */ /* 0x000fc60000000000 */
[----:B------:R-:W-:Y:S02]  /*2c20*/  ISETP.LT.U32.AND P1, PT, R13, 0x7f, PT ;  /* 0x0000007f0d00780c */ /* 0x000fe40003f21070 */
[----:B------:R-:W-:Y:S01]  /*2c30*/  ISETP.GE.AND P0, PT, R34, R7, PT ;  /* 0x000000072200720c */ /* 0x000fe20003f06270 */
[----:B--2---:R-:W-:-:S04]  /*2c40*/  FADD R13, -R41, R10 ;  /* 0x0000000a290d7221 */ /* 0x004fc80000000100 */
[----:B------:R-:W-:-:S08]  /*2c50*/  FADD R0, |R13|, R0 ;  /* 0x000000000d007221 */ /* 0x000fd00000000200 */
[----:B------:R-:W-:Y:S05]  /*2c60*/  @!P0 BRA P1, `(.L_x_157) ;  /* 0xfffffffc00d88947 */ /* 0x000fea000083ffff */
[----:B------:R-:W-:Y:S05]  /*2c70*/  BSYNC.RECONVERGENT B1 ;  /* 0x0000000000017941 */ /* 0x000fea0003800200 */
.L_x_156:
[----:B------:R-:W-:Y:S01]  /*2c80*/  FMUL R0, R0, R9 ;  /* 0x0000000900007220 */ /* 0x000fe20000400000 */
[----:B------:R-:W-:Y:S03]  /*2c90*/  BSSY.RECONVERGENT B3, `(.L_x_158) ;  /* 0x0000015000037945 */ /* 0x000fe60003800200 */
[----:B------:R-:W-:Y:S01]  /*2ca0*/  FMUL R11, R0, 0.014999999664723873138 ;  /* 0x3c75c28f000b7820 */ /* 0x000fe20000400000 */
[----:B------:R-:W-:-:S04]  /*2cb0*/  IMAD.MOV.U32 R0, RZ, RZ, RZ ;  /* 0x000000ffff007224 */ /* 0x000fc800078e00ff */
        /* <DEDUP_REMOVED lines=14> */
[----:B-----5:R-:W-:Y:S05]  /*2da0*/  CALL.REL.NOINC `($__internal_5_$__cuda_sm3x_div_rn_noftz_f32_slowpath) ;  /* 0x0000002400587944 */ /* 0x020fea0003c00000 */
[----:B------:R-:W-:-:S07]  /*2db0*/  IMAD.MOV.U32 R2, RZ, RZ, R0 ;  /* 0x000000ffff027224 */ /* 0x000fce00078e0000 */
.L_x_161:
[----:B------:R-:W-:Y:S05]  /*2dc0*/  BSYNC.RECONVERGENT B4 ;  /* 0x0000000000047941 */ /* 0x000fea0003800200 */
.L_x_160:
[----:B------:R-:W-:-:S07]  /*2dd0*/  IMAD.MOV.U32 R0, RZ, RZ, R2 ;  /* 0x000000ffff007224 */ /* 0x000fce00078e0002 */
.L_x_159:
[----:B------:R-:W-:Y:S05]  /*2de0*/  BSYNC.RECONVERGENT B3 ;  /* 0x0000000000037941 */ /* 0x000fea0003800200 */
.L_x_158:
[----:B------:R-:W-:Y:S01]  /*2df0*/  LOP3.LUT P0, RZ, R27, 0xff, RZ, 0xc0, !PT ;  /* 0x000000ff1bff7812 */ /* 0x000fe2000780c0ff */
[C---:B------:R-:W-:Y:S01]  /*2e00*/  FMUL R2, R0.reuse, R14 ;  /* 0x0000000e00027220 */ /* 0x040fe20000400000 */
[----:B------:R-:W-:Y:S01]  /*2e10*/  FMUL R3, R0, R15 ;  /* 0x0000000f00037220 */ /* 0x000fe20000400000 */
[----:B------:R-:W-:Y:S02]  /*2e20*/  BSSY.RECONVERGENT B3, `(.L_x_162) ;  /* 0x000002f000037945 */ /* 0x000fe40003800200 */
[----:B------:R-:W-:Y:S01]  /*2e30*/  FFMA R20, R31, R20, R2 ;  /* 0x000000141f147223 */ /* 0x000fe20000000002 */
[----:B------:R-:W-:-:S03]  /*2e40*/  FFMA R33, R30, R33, R3 ;  /* 0x000000211e217223 */ /* 0x000fc60000000003 */
        /* <DEDUP_REMOVED lines=9> */
[----:B------:R-:W-:Y:S02]  /*2ee0*/  BSSY.RECONVERGENT B4, `(.L_x_165) ;  /* 0x000000e000047945 */ /* 0x000fe40003800200 */
[----:B------:R-:W-:Y:S01]  /*2ef0*/  IMAD.MOV.U32 R29, RZ, RZ, R0 ;  /* 0x000000ffff1d7224 */ /* 0x000fe200078e0000 */
[----:B------:R-:W-:Y:S02]  /*2f00*/  ISETP.GE.AND P0, PT, R24, R17, PT ;  /* 0x000000111800720c */ /* 0x000fe40003f06270 */
        /* <DEDUP_REMOVED lines=11> */
.L_x_166:
[----:B------:R-:W-:Y:S05]  /*2fc0*/  BSYNC.RECONVERGENT B4 ;  /* 0x0000000000047941 */ /* 0x000fea0003800200 */
.L_x_165:
[----:B------:R-:W-:Y:S02]  /*2fd0*/  SEL R27, RZ, 0x1, !P0 ;  /* 0x00000001ff1b7807 */ /* 0x000fe40004000000 */
[----:B------:R-:W-:Y:S01]  /*2fe0*/  FSEL R22, R3, R22, P0 ;  /* 0x0000001603167208 */ /* 0x000fe20000000000 */
[----:B------:R-:W-:Y:S06]  /*2ff0*/  BRA `(.L_x_164) ;  /* 0x0000000000447947 */ /* 0x000fec0003800000 */
.L_x_163:
[----:B------:R-:W0:Y:S01]  /*3000*/  MUFU.RCP R3, R32 ;  /* 0x0000002000037308 */ /* 0x000e220000001000 */
[----:B------:R-:W-:Y:S01]  /*3010*/  FFMA R11, R19, R22, R0 ;  /* 0x00000016130b7223 */ /* 0x000fe20000000000 */
        /* <DEDUP_REMOVED lines=9> */
[----:B------:R-:W-:Y:S01]  /*30b0*/  MOV R2, 0x30e0 ;  /* 0x000030e000027802 */ /* 0x000fe20000000f00 */
[----:B------:R-:W-:-:S07]  /*30c0*/  IMAD.MOV.U32 R3, RZ, RZ, R32 ;  /* 0x000000ffff037224 */ /* 0x000fce00078e0020 */
[----:B-----5:R-:W-:Y:S05]  /*30d0*/  CALL.REL.NOINC `($__internal_5_$__cuda_sm3x_div_rn_noftz_f32_slowpath) ;  /* 0x00000020008c7944 */ /* 0x020fea0003c00000 */
[----:B------:R-:W-:-:S07]  /*30e0*/  IMAD.MOV.U32 R22, RZ, RZ, R0 ;  /* 0x000000ffff167224 */ /* 0x000fce00078e0000 */
.L_x_168:
[----:B------:R-:W-:Y:S05]  /*30f0*/  BSYNC.RECONVERGENT B4 ;  /* 0x0000000000047941 */ /* 0x000fea0003800200 */
.L_x_167:
[----:B------:R-:W-:-:S07]  /*3100*/  HFMA2 R27, -RZ, RZ, 0, 5.9604644775390625e-08 ;  /* 0x00000001ff1b7431 */ /* 0x000fce00000001ff */
.L_x_164:
[----:B------:R-:W-:Y:S05]  /*3110*/  BSYNC.RECONVERGENT B3 ;  /* 0x0000000000037941 */ /* 0x000fea0003800200 */
.L_x_162:
[-C--:B------:R-:W-:Y:S01]  /*3120*/  IABS R0, R7.reuse ;  /* 0x0000000700007213 */ /* 0x080fe20000000000 */
[C---:B------:R-:W-:Y:S01]  /*3130*/  VIADD R11, R26.reuse, 0x1 ;  /* 0x000000011a0b7836 */ /* 0x040fe20000000000 */
[----:B------:R-:W-:Y:S01]  /*3140*/  ISETP.GE.AND P0, PT, R26, R7, PT ;  /* 0x000000071a00720c */ /* 0x000fe20003f06270 */
[----:B------:R-:W-:Y:S01]  /*3150*/  BSSY.RECONVERGENT B1, `(.L_x_169) ;  /* 0x00000c1000017945 */ /* 0x000fe20003800200 */
[----:B------:R-:W0:Y:S01]  /*3160*/  I2F.RP R10, R0 ;  /* 0x00000000000a7306 */ /* 0x000e220000209400 */
[----:B------:R-:W-:Y:S02]  /*3170*/  IABS R12, R35 ;  /* 0x00000023000c7213 */ /* 0x000fe40000000000 */
[----:B------:R-:W-:-:S08]  /*3180*/  IABS R34, R7 ;  /* 0x0000000700227213 */ /* 0x000fd00000000000 */
[----:B------:R-:W-:Y:S01]  /*3190*/  @P0 IMAD.MOV R11, RZ, RZ, R26 ;  /* 0x000000ffff0b0224 */ /* 0x000fe200078e021a */
[----:B0-----:R-:W0:Y:S03]  /*31a0*/  MUFU.RCP R10, R10 ;  /* 0x0000000a000a7308 */ /* 0x001e260000001000 */
[----:B------:R-:W-:-:S05]  /*31b0*/  IMAD.IADD R26, R16, 0x1, -R11 ;  /* 0x00000001101a7824 */ /* 0x000fca00078e0a0b */
[----:B------:R-:W-:Y:S01]  /*31c0*/  ISETP.GE.AND P4, PT, R26, RZ, PT ;  /* 0x000000ff1a00720c */ /* 0x000fe20003f86270 */
[----:B0-----:R-:W-:Y:S02]  /*31d0*/  VIADD R2, R10, 0xffffffe ;  /* 0x0ffffffe0a027836 */ /* 0x001fe40000000000 */
[----:B------:R-:W-:Y:S02]  /*31e0*/  IMAD.MOV R10, RZ, RZ, -R34 ;  /* 0x000000ffff0a7224 */ /* 0x000fe400078e0a22 */
[----:B------:R0:W1:Y:S02]  /*31f0*/  F2I.FTZ.U32.TRUNC.NTZ R3, R2 ;  /* 0x0000000200037305 */ /* 0x000064000021f000 */
[----:B0-----:R-:W-:Y:S02]  /*3200*/  IMAD.MOV.U32 R2, RZ, RZ, RZ ;  /* 0x000000ffff027224 */ /* 0x001fe400078e00ff */
[----:B-1----:R-:W-:-:S04]  /*3210*/  IMAD.MOV R13, RZ, RZ, -R3 ;  /* 0x000000ffff0d7224 */ /* 0x002fc800078e0a03 */
[----:B------:R-:W-:-:S04]  /*3220*/  IMAD R13, R13, R0, RZ ;  /* 0x000000000d0d7224 */ /* 0x000fc800078e02ff */
[----:B------:R-:W-:Y:S01]  /*3230*/  IMAD.HI.U32 R3, R3, R13, R2 ;  /* 0x0000000d03037227 */ /* 0x000fe200078e0002 */
[----:B------:R-:W-:Y:S02]  /*3240*/  MOV R13, R12 ;  /* 0x0000000c000d7202 */ /* 0x000fe40000000f00 */
[----:B------:R-:W-:Y:S01]  /*3250*/  IABS R12, R26 ;  /* 0x0000001a000c7213 */ /* 0x000fe20000000000 */
[----:B------:R-:W-:Y:S02]  /*3260*/  IMAD.MOV.U32 R26, RZ, RZ, R11 ;  /* 0x000000ffff1a7224 */ /* 0x000fe400078e000b */
[----:B------:R-:W-:-:S04]  /*3270*/  IMAD.HI.U32 R2, R3, R13, RZ ;  /* 0x0000000d03027227 */ /* 0x000fc800078e00ff */
[----:B------:R-:W-:Y:S02]  /*3280*/  IMAD R13, R2, R10, R13 ;  /* 0x0000000a020d7224 */ /* 0x000fe400078e020d */
[----:B------:R-:W-:-:S03]  /*3290*/  IMAD.MOV.U32 R2, RZ, RZ, R12 ;  /* 0x000000ffff027224 */ /* 0x000fc600078e000c */
[----:B------:R-:W-:Y:S01]  /*32a0*/  ISETP.GT.U32.AND P0, PT, R0, R13, PT ;  /* 0x0000000d0000720c */ /* 0x000fe20003f04070 */
[----:B------:R-:W-:-:S04]  /*32b0*/  IMAD.HI.U32 R3, R3, R2, RZ ;  /* 0x0000000203037227 */ /* 0x000fc800078e00ff */
[----:B------:R-:W-:Y:S01]  /*32c0*/  IMAD R3, R3, R10, R2 ;  /* 0x0000000a03037224 */ /* 0x000fe200078e0202 */
[----:B------:R-:W-:-:S04]  /*32d0*/  LOP3.LUT R2, RZ, R7, RZ, 0x33, !PT ;  /* 0x00000007ff027212 */ /* 0x000fc800078e33ff */
[----:B------:R-:W-:-:S03]  /*32e0*/  ISETP.GT.U32.AND P1, PT, R0, R3, PT ;  /* 0x000000030000720c */ /* 0x000fc60003f24070 */
[----:B------:R-:W-:-:S05]  /*32f0*/  @!P0 IMAD.IADD R13, R13, 0x1, -R0 ;  /* 0x000000010d0d8824 */ /* 0x000fca00078e0a00 */
[----:B------:R-:W-:-:S05]  /*3300*/  ISETP.GT.U32.AND P0, PT, R0, R13, PT ;  /* 0x0000000d0000720c */ /* 0x000fca0003f04070 */
[----:B------:R-:W-:Y:S01]  /*3310*/  @!P1 IMAD.IADD R3, R3, 0x1, -R0 ;  /* 0x0000000103039824 */ /* 0x000fe200078e0a00 */
[----:B------:R-:W-:-:S04]  /*3320*/  ISETP.GE.AND P1, PT, R35, RZ, PT ;  /* 0x000000ff2300720c */ /* 0x000fc80003f26270 */
[----:B------:R-:W-:-:S03]  /*3330*/  ISETP.GT.U32.AND P2, PT, R0, R3, PT ;  /* 0x000000030000720c */ /* 0x000fc60003f44070 */
[----:B------:R-:W-:Y:S01]  /*3340*/  @!P0 IMAD.IADD R13, R13, 0x1, -R0 ;  /* 0x000000010d0d8824 */ /* 0x000fe200078e0a00 */
[----:B------:R-:W-:-:S05]  /*3350*/  ISETP.NE.AND P0, PT, R7, RZ, PT ;  /* 0x000000ff0700720c */ /* 0x000fca0003f05270 */
[----:B------:R-:W-:-:S04]  /*3360*/  @!P1 IMAD.MOV R13, RZ, RZ, -R13 ;  /* 0x000000ffff0d9224 */ /* 0x000fc800078e0a0d */
[----:B------:R-:W-:Y:S02]  /*3370*/  @!P2 IADD3 R3, PT, PT, R3, -R0, RZ ;  /* 0x800000000303a210 */ /* 0x000fe40007ffe0ff */
[----:B------:R-:W-:-:S03]  /*3380*/  SEL R10, R2, R13, !P0 ;  /* 0x0000000d020a7207 */ /* 0x000fc60004000000 */
[----:B------:R-:W-:Y:S01]  /*3390*/  IMAD.MOV.U32 R13, RZ, RZ, R3 ;  /* 0x000000ffff0d7224 */ /* 0x000fe200078e0003 */
[----:B------:R-:W-:-:S03]  /*33a0*/  LEA R3, R10, UR18, 0x2 ;  /* 0x000000120a037c11 */ /* 0x000fc6000f8e10ff */
[----:B------:R-:W-:Y:S02]  /*33b0*/  @!P4 IMAD.MOV R13, RZ, RZ, -R13 ;  /* 0x000000ffff0dc224 */ /* 0x000fe400078e0a0d */
[----:B------:R0:W-:Y:S03]  /*33c0*/  STL [R3], R22 ;  /* 0x0000001603007387 */ /* 0x0001e60000100800 */
[----:B------:R-:W-:Y:S01]  /*33d0*/  SEL R2, R2, R13, !P0 ;  /* 0x0000000d02027207 */ /* 0x000fe20004000000 */
[----:B------:R-:W-:Y:S01]  /*33e0*/  IMAD.MOV.U32 R13, RZ, RZ, -0x800000 ;  /* 0xff800000ff0d7424 */ /* 0x000fe200078e00ff */
[----:B------:R-:W-:Y:S02]  /*33f0*/  ISETP.NE.AND P0, PT, R26, RZ, PT ;  /* 0x000000ff1a00720c */ /* 0x000fe40003f05270 */
[----:B------:R-:W-:-:S04]  /*3400*/  SHF.R.S32.HI R0, RZ, 0x1f, R2 ;  /* 0x0000001fff007819 */ /* 0x000fc80000011402 */
[----:B------:R-:W-:-:S05]  /*3410*/  LOP3.LUT R11, R0, R7, RZ, 0xc0, !PT ;  /* 0x00000007000b7212 */ /* 0x000fca00078ec0ff */
[----:B------:R-:W-:Y:S02]  /*3420*/  IMAD.IADD R34, R2, 0x1, R11 ;  /* 0x0000000102227824 */ /* 0x000fe400078e020b */
[----:B------:R-:W-:Y:S01]  /*3430*/  IMAD.MOV.U32 R11, RZ, RZ, 0x7f800000 ;  /* 0x7f800000ff0b7424 */ /* 0x000fe200078e00ff */
[----:B0-----:R-:W-:Y:S06]  /*3440*/  @!P0 BRA `(.L_x_170) ;  /* 0x0000000800448947 */ /* 0x001fec0003800000 */
[----:B------:R-:W-:Y:S01]  /*3450*/  MOV R3, 0xffffffff ;  /* 0xffffffff00037802 */ /* 0x000fe20000000f00 */
[----:B------:R-:W-:Y:S01]  /*3460*/  BSSY.RECONVERGENT B2, `(.L_x_171) ;  /* 0x0000050000027945 */ /* 0x000fe20003800200 */
[C---:B------:R-:W-:Y:S01]  /*3470*/  ISETP.GE.U32.AND P1, PT, R26.reuse, 0x8, PT ;  /* 0x000000081a00780c */ /* 0x040fe20003f26070 */
[----:B------:R-:W-:Y:S01]  /*3480*/  IMAD.MOV.U32 R11, RZ, RZ, 0x7f800000 ;  /* 0x7f800000ff0b7424 */ /* 0x000fe200078e00ff */
[----:B------:R-:W-:Y:S01]  /*3490*/  VIADDMNMX.U32 R0, R26, R3, 0x7f, PT ;  /* 0x0000007f1a007446 */ /* 0x000fe20003800003 */
[----:B------:R-:W-:-:S04]  /*34a0*/  IMAD.MOV.U32 R13, RZ, RZ, -0x800000 ;  /* 0xff800000ff0d7424 */ /* 0x000fc800078e00ff */
[----:B------:R-:W-:-:S05]  /*34b0*/  VIADD R2, R0, 0x1 ;  /* 0x0000000100027836 */ /* 0x000fca0000000000 */
[----:B------:R-:W-:-:S04]  /*34c0*/  LOP3.LUT R41, R2, 0x7, RZ, 0xc0, !PT ;  /* 0x0000000702297812 */ /* 0x000fc800078ec0ff */
[----:B------:R-:W-:Y:S01]  /*34d0*/  ISETP.NE.AND P0, PT, R41, RZ, PT ;  /* 0x000000ff2900720c */ /* 0x000fe20003f05270 */
[----:B------:R-:W-:-:S12]  /*34e0*/  @!P1 BRA `(.L_x_172) ;  /* 0x00000004001c9947 */ /* 0x000fd80003800000 */
[----:B------:R-:W-:Y:S01]  /*34f0*/  LOP3.LUT R3, R2, 0xf8, RZ, 0xc0, !PT ;  /* 0x000000f802037812 */ /* 0x000fe200078ec0ff */
[----:B------:R-:W-:Y:S01]  /*3500*/  IMAD.MOV.U32 R12, RZ, RZ, RZ ;  /* 0x000000ffff0c7224 */ /* 0x000fe200078e00ff */
[----:B------:R-:W-:Y:S01]  /*3510*/  MOV R13, 0xff800000 ;  /* 0xff800000000d7802 */ /* 0x000fe20000000f00 */
[----:B------:R-:W-:-:S07]  /*3520*/  IMAD.MOV.U32 R11, RZ, RZ, 0x7f800000 ;  /* 0x7f800000ff0b7424 */ /* 0x000fce00078e00ff */
.L_x_173:
[C---:B------:R-:W-:Y:S01]  /*3530*/  VIADD R36, R34.reuse, 0x1 ;  /* 0x0000000122247836 */ /* 0x040fe20000000000 */
[----:B------:R-:W-:-:S04]  /*3540*/  LEA R34, R34, UR18, 0x2 ;  /* 0x0000001222227c11 */ /* 0x000fc8000f8e10ff */
[C---:B------:R-:W-:Y:S02]  /*3550*/  ISETP.NE.AND P1, PT, R36.reuse, R7, PT ;  /* 0x000000072400720c */ /* 0x040fe40003f25270 */
[----:B------:R-:W2:Y:S02]  /*3560*/  LDL R34, [R34] ;  /* 0x0000000022227983 */ /* 0x000ea40000100800 */
[----:B------:R-:W-:-:S04]  /*3570*/  SEL R36, R36, RZ, P1 ;  /* 0x000000ff24247207 */ /* 0x000fc80000800000 */
[C---:B------:R-:W-:Y:S01]  /*3580*/  LEA R43, R36.reuse, UR18, 0x2 ;  /* 0x00000012242b7c11 */ /* 0x040fe2000f8e10ff */
[----:B------:R-:W-:-:S04]  /*3590*/  VIADD R38, R36, 0x1 ;  /* 0x0000000124267836 */ /* 0x000fc80000000000 */
[----:B------:R-:W3:Y:S01]  /*35a0*/  LDL R36, [R43] ;  /* 0x000000002b247983 */ /* 0x000ee20000100800 */
[----:B------:R-:W-:-:S04]  /*35b0*/  ISETP.NE.AND P1, PT, R38, R7, PT ;  /* 0x000000072600720c */ /* 0x000fc80003f25270 */
[----:B------:R-:W-:-:S04]  /*35c0*/  SEL R38, R38, RZ, P1 ;  /* 0x000000ff26267207 */ /* 0x000fc80000800000 */
[----:B------:R-:W-:-:S06]  /*35d0*/  LEA R40, R38, UR18, 0x2 ;  /* 0x0000001226287c11 */ /* 0x000fcc000f8e10ff */
[----:B------:R-:W4:Y:S01]  /*35e0*/  LDL R40, [R40] ;  /* 0x0000000028287983 */ /* 0x000f220000100800 */
[----:B------:R-:W-:-:S05]  /*35f0*/  VIADD R42, R38, 0x1 ;  /* 0x00000001262a7836 */ /* 0x000fca0000000000 */
[----:B------:R-:W-:-:S04]  /*3600*/  ISETP.NE.AND P1, PT, R42, R7, PT ;  /* 0x000000072a00720c */ /* 0x000fc80003f25270 */
[----:B------:R-:W-:-:S04]  /*3610*/  SEL R38, R42, RZ, P1 ;  /* 0x000000ff2a267207 */ /* 0x000fc80000800000 */
[----:B------:R-:W-:-:S06]  /*3620*/  LEA R42, R38, UR18, 0x2 ;  /* 0x00000012262a7c11 */ /* 0x000fcc000f8e10ff */
[----:B------:R-:W4:Y:S01]  /*3630*/  LDL R42, [R42] ;  /* 0x000000002a2a7983 */ /* 0x000f220000100800 */
[----:B------:R-:W-:Y:S01]  /*3640*/  VIADD R38, R38, 0x1 ;  /* 0x0000000126267836 */ /* 0x000fe20000000000 */
[----:B--2---:R-:W-:-:S13]  /*3650*/  FSETP.NE.AND P1, PT, |R34|, +INF , PT ;  /* 0x7f8000002200780b */ /* 0x004fda0003f25200 */
[C---:B------:R-:W-:Y:S02]  /*3660*/  @P1 FMNMX R11, R34.reuse, R11, PT ;  /* 0x0000000b220b1209 */ /* 0x040fe40003800000 */
[----:B------:R-:W-:Y:S02]  /*3670*/  @P1 FMNMX R13, R34, R13, !PT ;  /* 0x0000000d220d1209 */ /* 0x000fe40007800000 */
[----:B------:R-:W-:-:S04]  /*3680*/  ISETP.NE.AND P1, PT, R38, R7, PT ;  /* 0x000000072600720c */ /* 0x000fc80003f25270 */
[----:B------:R-:W-:Y:S02]  /*3690*/  SEL R38, R38, RZ, P1 ;  /* 0x000000ff26267207 */ /* 0x000fe40000800000 */
[----:B---3--:R-:W-:-:S03]  /*36a0*/  FSETP.NE.AND P2, PT, |R36|, +INF , PT ;  /* 0x7f8000002400780b */ /* 0x008fc60003f45200 */
[----:B------:R-:W-:Y:S01]  /*36b0*/  VIADD R34, R38, 0x1 ;  /* 0x0000000126227836 */ /* 0x000fe20000000000 */
[----:B----4-:R-:W-:-:S04]  /*36c0*/  FSETP.NE.AND P1, PT, |R40|, +INF , PT ;  /* 0x7f8000002800780b */ /* 0x010fc80003f25200 */
[----:B------:R-:W-:-:S04]  /*36d0*/  ISETP.NE.AND P4, PT, R34, R7, PT ;  /* 0x000000072200720c */ /* 0x000fc80003f85270 */
[----:B------:R-:W-:Y:S02]  /*36e0*/  SEL R34, R34, RZ, P4 ;  /* 0x000000ff22227207 */ /* 0x000fe40002000000 */
[-C--:B------:R-:W-:Y:S02]  /*36f0*/  @P2 FMNMX R11, R11, R36.reuse, PT ;  /* 0x000000240b0b2209 */ /* 0x080fe40003800000 */
[----:B------:R-:W-:Y:S02]  /*3700*/  @P2 FMNMX R13, R13, R36, !PT ;  /* 0x000000240d0d2209 */ /* 0x000fe40007800000 */
[----:B------:R-:W-:Y:S02]  /*3710*/  IADD3 R36, PT, PT, R34, 0x1, RZ ;  /* 0x0000000122247810 */ /* 0x000fe40007ffe0ff */
[-C--:B------:R-:W-:Y:S02]  /*3720*/  @P1 FMNMX R11, R11, R40.reuse, PT ;  /* 0x000000280b0b1209 */ /* 0x080fe40003800000 */
[----:B------:R-:W-:-:S02]  /*3730*/  @P1 FMNMX R13, R13, R40, !PT ;  /* 0x000000280d0d1209 */ /* 0x000fc40007800000 */
[----:B------:R-:W-:-:S04]  /*3740*/  ISETP.NE.AND P1, PT, R36, R7, PT ;  /* 0x000000072400720c */ /* 0x000fc80003f25270 */
[----:B------:R-:W-:Y:S02]  /*3750*/  SEL R40, R36, RZ, P1 ;  /* 0x000000ff24287207 */ /* 0x000fe40000800000 */
[----:B------:R-:W-:Y:S02]  /*3760*/  LEA R36, R38, UR18, 0x2 ;  /* 0x0000001226247c11 */ /* 0x000fe4000f8e10ff */
[----:B------:R-:W-:Y:S01]  /*3770*/  LEA R34, R34, UR18, 0x2 ;  /* 0x0000001222227c11 */ /* 0x000fe2000f8e10ff */
[C---:B------:R-:W-:Y:S01]  /*3780*/  VIADD R38, R40.reuse, 0x1 ;  /* 0x0000000128267836 */ /* 0x040fe20000000000 */
[----:B------:R-:W-:Y:S02]  /*3790*/  LEA R40, R40, UR18, 0x2 ;  /* 0x0000001228287c11 */ /* 0x000fe4000f8e10ff */
[----:B------:R-:W2:Y:S01]  /*37a0*/  LDL R36, [R36] ;  /* 0x0000000024247983 */ /* 0x000ea20000100800 */
[----:B------:R-:W-:-:S03]  /*37b0*/  FSETP.NE.AND P2, PT, |R42|, +INF , PT ;  /* 0x7f8000002a00780b */ /* 0x000fc60003f45200 */
[----:B------:R-:W3:Y:S01]  /*37c0*/  LDL R34, [R34] ;  /* 0x0000000022227983 */ /* 0x000ee20000100800 */
[----:B------:R-:W-:-:S03]  /*37d0*/  ISETP.NE.AND P1, PT, R38, R7, PT ;  /* 0x000000072600720c */ /* 0x000fc60003f25270 */
[----:B------:R-:W4:Y:S01]  /*37e0*/  LDL R40, [R40] ;  /* 0x0000000028287983 */ /* 0x000f220000100800 */
[----:B------:R-:W-:-:S05]  /*37f0*/  SEL R38, R38, RZ, P1 ;  /* 0x000000ff26267207 */ /* 0x000fca0000800000 */
[-C--:B------:R-:W-:Y:S02]  /*3800*/  @P2 FMNMX R11, R11, R42.reuse, PT ;  /* 0x0000002a0b0b2209 */ /* 0x080fe40003800000 */
[----:B------:R-:W-:Y:S02]  /*3810*/  @P2 FMNMX R13, R13, R42, !PT ;  /* 0x0000002a0d0d2209 */ /* 0x000fe40007800000 */
[----:B------:R-:W-:-:S06]  /*3820*/  LEA R42, R38, UR18, 0x2 ;  /* 0x00000012262a7c11 */ /* 0x000fcc000f8e10ff */
[----:B------:R-:W4:Y:S01]  /*3830*/  LDL R42, [R42] ;  /* 0x000000002a2a7983 */ /* 0x000f220000100800 */
[----:B------:R-:W-:Y:S01]  /*3840*/  VIADD R12, R12, 0x8 ;  /* 0x000000080c0c7836 */ /* 0x000fe20000000000 */
[----:B--2---:R-:W-:Y:S02]  /*3850*/  FSETP.NE.AND P1, PT, |R36|, +INF , PT ;  /* 0x7f8000002400780b */ /* 0x004fe40003f25200 */
[----:B---3--:R-:W-:Y:S02]  /*3860*/  FSETP.NE.AND P2, PT, |R34|, +INF , PT ;  /* 0x7f8000002200780b */ /* 0x008fe40003f45200 */
[----:B----4-:R-:W-:-:S09]  /*3870*/  FSETP.NE.AND P4, PT, |R40|, +INF , PT ;  /* 0x7f8000002800780b */ /* 0x010fd20003f85200 */
[-C--:B------:R-:W-:Y:S02]  /*3880*/  @P1 FMNMX R11, R11, R36.reuse, PT ;  /* 0x000000240b0b1209 */ /* 0x080fe40003800000 */
[----:B------:R-:W-:Y:S02]  /*3890*/  @P1 FMNMX R13, R13, R36, !PT ;  /* 0x000000240d0d1209 */ /* 0x000fe40007800000 */
[-C--:B------:R-:W-:Y:S02]  /*38a0*/  @P2 FMNMX R11, R11, R34.reuse, PT ;  /* 0x000000220b0b2209 */ /* 0x080fe40003800000 */
[----:B------:R-:W-:Y:S02]  /*38b0*/  @P2 FMNMX R13, R13, R34, !PT ;  /* 0x000000220d0d2209 */ /* 0x000fe40007800000 */
[-C--:B------:R-:W-:Y:S02]  /*38c0*/  @P4 FMNMX R11, R11, R40.reuse, PT ;  /* 0x000000280b0b4209 */ /* 0x080fe40003800000 */
[----:B------:R-:W-:-:S02]  /*38d0*/  @P4 FMNMX R13, R13, R40, !PT ;  /* 0x000000280d0d4209 */ /* 0x000fc40007800000 */
[----:B------:R-:W-:Y:S02]  /*38e0*/  ISETP.NE.AND P4, PT, R12, R3, PT ;  /* 0x000000030c00720c */ /* 0x000fe40003f85270 */
[----:B------:R-:W-:Y:S01]  /*38f0*/  FSETP.NE.AND P1, PT, |R42|, +INF , PT ;  /* 0x7f8000002a00780b */ /* 0x000fe20003f25200 */
[----:B------:R-:W-:-:S05]  /*3900*/  VIADD R34, R38, 0x1 ;  /* 0x0000000126227836 */ /* 0x000fca0000000000 */
[----:B------:R-:W-:-:S04]  /*3910*/  ISETP.NE.AND P2, PT, R34, R7, PT ;  /* 0x000000072200720c */ /* 0x000fc80003f45270 */
[----:B------:R-:W-:-:S03]  /*3920*/  SEL R34, R34, RZ, P2 ;  /* 0x000000ff22227207 */ /* 0x000fc60001000000 */
[-C--:B------:R-:W-:Y:S02]  /*3930*/  @P1 FMNMX R11, R11, R42.reuse, PT ;  /* 0x0000002a0b0b1209 */ /* 0x080fe40003800000 */
[----:B------:R-:W-:Y:S01]  /*3940*/  @P1 FMNMX R13, R13, R42, !PT ;  /* 0x0000002a0d0d1209 */ /* 0x000fe20007800000 */
[----:B------:R-:W-:Y:S06]  /*3950*/  @P4 BRA `(.L_x_173) ;  /* 0xfffffff800f44947 */ /* 0x000fec000383ffff */
.L_x_172:
[----:B------:R-:W-:Y:S05]  /*3960*/  BSYNC.RECONVERGENT B2 ;  /* 0x0000000000027941 */ /* 0x000fea0003800200 */
.L_x_171:
[----:B------:R-:W-:Y:S05]  /*3970*/  @!P0 BRA `(.L_x_170) ;  /* 0x0000000000f88947 */ /* 0x000fea0003800000 */
[----:B------:R-:W-:Y:S01]  /*3980*/  ISETP.GE.U32.AND P1, PT, R41, 0x4, PT ;  /* 0x000000042900780c */ /* 0x000fe20003f26070 */
[----:B------:R-:W-:Y:S01]  /*3990*/  BSSY.RECONVERGENT B2, `(.L_x_174) ;  /* 0x0000023000027945 */ /* 0x000fe20003800200 */
[----:B------:R-:W-:-:S11]  /*39a0*/  LOP3.LUT P0, R2, R2, 0x3, RZ, 0xc0, !PT ;  /* 0x0000000302027812 */ /* 0x000fd6000780c0ff */
[----:B------:R-:W-:Y:S05]  /*39b0*/  @!P1 BRA `(.L_x_175) ;  /* 0x0000000000809947 */ /* 0x000fea0003800000 */
[C---:B------:R-:W-:Y:S01]  /*39c0*/  VIADD R12, R34.reuse, 0x1 ;  /* 0x00000001220c7836 */ /* 0x040fe20000000000 */
[----:B------:R-:W-:-:S04]  /*39d0*/  LEA R34, R34, UR18, 0x2 ;  /* 0x0000001222227c11 */ /* 0x000fc8000f8e10ff */
[C---:B------:R-:W-:Y:S02]  /*39e0*/  ISETP.NE.AND P1, PT, R12.reuse, R7, PT ;  /* 0x000000070c00720c */ /* 0x040fe40003f25270 */
[----:B------:R-:W2:Y:S02]  /*39f0*/  LDL R34, [R34] ;  /* 0x0000000022227983 */ /* 0x000ea40000100800 */
[----:B------:R-:W-:-:S05]  /*3a00*/  SEL R12, R12, RZ, P1 ;  /* 0x000000ff0c0c7207 */ /* 0x000fca0000800000 */
[C---:B------:R-:W-:Y:S01]  /*3a10*/  VIADD R36, R12.reuse, 0x1 ;  /* 0x000000010c247836 */ /* 0x040fe20000000000 */
[----:B------:R-:W-:-:S04]  /*3a20*/  LEA R12, R12, UR18, 0x2 ;  /* 0x000000120c0c7c11 */ /* 0x000fc8000f8e10ff */
[C---:B------:R-:W-:Y:S02]  /*3a30*/  ISETP.NE.AND P1, PT, R36.reuse, R7, PT ;  /* 0x000000072400720c */ /* 0x040fe40003f25270 */
[----:B------:R-:W3:Y:S02]  /*3a40*/  LDL R12, [R12] ;  /* 0x000000000c0c7983 */ /* 0x000ee40000100800 */
[----:B------:R-:W-:-:S04]  /*3a50*/  SEL R36, R36, RZ, P1 ;  /* 0x000000ff24247207 */ /* 0x000fc80000800000 */
[----:B------:R-:W-:-:S04]  /*3a60*/  IADD3 R38, PT, PT, R36, 0x1, RZ ;  /* 0x0000000124267810 */ /* 0x000fc80007ffe0ff */
[----:B------:R-:W-:Y:S02]  /*3a70*/  ISETP.NE.AND P1, PT, R38, R7, PT ;  /* 0x000000072600720c */ /* 0x000fe40003f25270 */
[----:B------:R-:W-:Y:S02]  /*3a80*/  LEA R36, R36, UR18, 0x2 ;  /* 0x0000001224247c11 */ /* 0x000fe4000f8e10ff */
[----:B------:R-:W-:-:S04]  /*3a90*/  SEL R38, R38, RZ, P1 ;  /* 0x000000ff26267207 */ /* 0x000fc80000800000 */
[----:B------:R-:W-:Y:S01]  /*3aa0*/  LEA R3, R38, UR18, 0x2 ;  /* 0x0000001226037c11 */ /* 0x000fe2000f8e10ff */
[----:B------:R-:W4:Y:S04]  /*3ab0*/  LDL R36, [R36] ;  /* 0x0000000024247983 */ /* 0x000f280000100800 */
[----:B------:R-:W4:Y:S01]  /*3ac0*/  LDL R40, [R3] ;  /* 0x0000000003287983 */ /* 0x000f220000100800 */
[----:B--2---:R-:W-:Y:S02]  /*3ad0*/  FSETP.NE.AND P4, PT, |R34|, +INF , PT ;  /* 0x7f8000002200780b */ /* 0x004fe40003f85200 */
[----:B---3--:R-:W-:-:S11]  /*3ae0*/  FSETP.NE.AND P5, PT, |R12|, +INF , PT ;  /* 0x7f8000000c00780b */ /* 0x008fd60003fa5200 */
[-C--:B------:R-:W-:Y:S02]  /*3af0*/  @P4 FMNMX R11, R11, R34.reuse, PT ;  /* 0x000000220b0b4209 */ /* 0x080fe40003800000 */
[----:B------:R-:W-:Y:S01]  /*3b00*/  @P4 FMNMX R13, R13, R34, !PT ;  /* 0x000000220d0d4209 */ /* 0x000fe20007800000 */
[----:B------:R-:W-:Y:S01]  /*3b10*/  VIADD R34, R38, 0x1 ;  /* 0x0000000126227836 */ /* 0x000fe20000000000 */
[----:B----4-:R-:W-:Y:S02]  /*3b20*/  FSETP.NE.AND P2, PT, |R36|, +INF , PT ;  /* 0x7f8000002400780b */ /* 0x010fe40003f45200 */
[----:B------:R-:W-:Y:S02]  /*3b30*/  FSETP.NE.AND P1, PT, |R40|, +INF , PT ;  /* 0x7f8000002800780b */ /* 0x000fe40003f25200 */
[-C--:B------:R-:W-:Y:S02]  /*3b40*/  @P5 FMNMX R11, R11, R12.reuse, PT ;  /* 0x0000000c0b0b5209 */ /* 0x080fe40003800000 */
[----:B------:R-:W-:-:S02]  /*3b50*/  @P5 FMNMX R13, R13, R12, !PT ;  /* 0x0000000c0d0d5209 */ /* 0x000fc40007800000 */
[----:B------:R-:W-:-:S05]  /*3b60*/  ISETP.NE.AND P4, PT, R34, R7, PT ;  /* 0x000000072200720c */ /* 0x000fca0003f85270 */
[-C--:B------:R-:W-:Y:S02]  /*3b70*/  @P2 FMNMX R11, R11, R36.reuse, PT ;  /* 0x000000240b0b2209 */ /* 0x080fe40003800000 */
[----:B------:R-:W-:Y:S02]  /*3b80*/  @P2 FMNMX R13, R13, R36, !PT ;  /* 0x000000240d0d2209 */ /* 0x000fe40007800000 */
[----:B------:R-:W-:Y:S02]  /*3b90*/  SEL R34, R34, RZ, P4 ;  /* 0x000000ff22227207 */ /* 0x000fe40002000000 */
[-C--:B------:R-:W-:Y:S02]  /*3ba0*/  @P1 FMNMX R11, R11, R40.reuse, PT ;  /* 0x000000280b0b1209 */ /* 0x080fe40003800000 */
[----:B------:R-:W-:-:S07]  /*3bb0*/  @P1 FMNMX R13, R13, R40, !PT ;  /* 0x000000280d0d1209 */ /* 0x000fce0007800000 */
.L_x_175:
[----:B------:R-:W-:Y:S05]  /*3bc0*/  BSYNC.RECONVERGENT B2 ;  /* 0x0000000000027941 */ /* 0x000fea0003800200 */
.L_x_174:
[----:B------:R-:W-:Y:S05]  /*3bd0*/  @!P0 BRA `(.L_x_170) ;  /* 0x0000000000608947 */ /* 0x000fea0003800000 */
[----:B------:R-:W-:Y:S02]  /*3be0*/  ISETP.NE.AND P0, PT, R2, 0x1, PT ;  /* 0x000000010200780c */ /* 0x000fe40003f05270 */
[----:B------:R-:W-:-:S11]  /*3bf0*/  LOP3.LUT R0, R0, 0x1, RZ, 0xc0, !PT ;  /* 0x0000000100007812 */ /* 0x000fd600078ec0ff */
[----:B------:R-:W-:-:S05]  /*3c00*/  @P0 VIADD R2, R34, 0x1 ;  /* 0x0000000122020836 */ /* 0x000fca0000000000 */
[----:B------:R-:W-:-:S04]  /*3c10*/  @P0 ISETP.NE.AND P1, PT, R2, R7, PT ;  /* 0x000000070200020c */ /* 0x000fc80003f25270 */
[----:B------:R-:W-:Y:S02]  /*3c20*/  @P0 SEL R2, R2, RZ, P1 ;  /* 0x000000ff02020207 */ /* 0x000fe40000800000 */
[----:B------:R-:W-:Y:S02]  /*3c30*/  ISETP.NE.U32.AND P1, PT, R0, 0x1, PT ;  /* 0x000000010000780c */ /* 0x000fe40003f25070 */
[----:B------:R-:W-:Y:S01]  /*3c40*/  @P0 LEA R0, R34, UR18, 0x2 ;  /* 0x0000001222000c11 */ /* 0x000fe2000f8e10ff */
[C---:B------:R-:W-:Y:S01]  /*3c50*/  @P0 VIADD R12, R2.reuse, 0x1 ;  /* 0x00000001020c0836 */ /* 0x040fe20000000000 */
[----:B------:R-:W-:-:S04]  /*3c60*/  @P0 LEA R2, R2, UR18, 0x2 ;  /* 0x0000001202020c11 */ /* 0x000fc8000f8e10ff */
[C---:B------:R-:W-:Y:S01]  /*3c70*/  @P0 ISETP.NE.AND P2, PT, R12.reuse, R7, PT ;  /* 0x000000070c00020c */ /* 0x040fe20003f45270 */
        /* <DEDUP_REMOVED lines=14> */
.L_x_170:
[----:B------:R-:W-:Y:S05]  /*3d60*/  BSYNC.RECONVERGENT B1 ;  /* 0x0000000000017941 */ /* 0x000fea0003800200 */
.L_x_169:
[----:B------:R-:W-:Y:S01]  /*3d70*/  FSETP.NE.AND P0, PT, |R13|, +INF , PT ;  /* 0x7f8000000d00780b */ /* 0x000fe20003f05200 */
[----:B------:R-:W-:Y:S01]  /*3d80*/  BSSY.RECONVERGENT B3, `(.L_x_176) ;  /* 0x0000024000037945 */ /* 0x000fe20003800200 */
[----:B------:R-:W-:Y:S02]  /*3d90*/  IMAD.MOV.U32 R0, RZ, RZ, 0x7fffffff ;  /* 0x7fffffffff007424 */ /* 0x000fe400078e00ff */
        /* <DEDUP_REMOVED lines=20> */
[----:B------:R-:W-:-:S07]  /*3ee0*/  MOV R2, R0 ;  /* 0x0000000000027202 */ /* 0x000fce0000000f00 */
.L_x_181:
[----:B------:R-:W-:Y:S05]  /*3ef0*/  BSYNC.RECONVERGENT B5 ;  /* 0x0000000000057941 */ /* 0x000fea0003800200 */
.L_x_180:
[----:B------:R-:W-:Y:S01]  /*3f00*/  FMUL R21, R2, 100 ;  /* 0x42c8000002157820 */ /* 0x000fe20000400000 */
[----:B------:R-:W-:Y:S06]  /*3f10*/  BRA `(.L_x_182) ;  /* 0x0000000000087947 */ /* 0x000fec0003800000 */
.L_x_179:
[----:B------:R-:W-:-:S04]  /*3f20*/  FSETP.NAN.AND P0, PT, |R21|, |R21|, PT ;  /* 0x400000151500720b */ /* 0x000fc80003f08200 */
[----:B------:R-:W-:-:S09]  /*3f30*/  FSEL R21, R21, 50, !P0 ;  /* 0x4248000015157808 */ /* 0x000fd20004000000 */
.L_x_182:
[----:B------:R-:W-:Y:S05]  /*3f40*/  BSYNC.RECONVERGENT B4 ;  /* 0x0000000000047941 */ /* 0x000fea0003800200 */
.L_x_178:
[----:B-----5:R-:W-:-:S04]  /*3f50*/  FSETP.NEU.AND P0, PT, R8, RZ, PT ;  /* 0x000000ff0800720b */ /* 0x020fc80003f0d000 */
[----:B------:R-:W-:Y:S01]  /*3f60*/  FSETP.NAN.OR P0, PT, |R23|, |R23|, !P0 ;  /* 0x400000171700720b */ /* 0x000fe20004708600 */
[----:B------:R-:W-:-:S12]  /*3f70*/  IMAD.MOV.U32 R23, RZ, RZ, R21 ;  /* 0x000000ffff177224 */ /* 0x000fd800078e0015 */
[----:B------:R-:W-:-:S04]  /*3f80*/  @!P0 FADD R0, R21, -R39 ;  /* 0x8000002715008221 */ /* 0x000fc80000000000 */
[----:B------:R-:W-:Y:S01]  /*3f90*/  @!P0 FFMA R23, R8, R0, R39 ;  /* 0x0000000008178223 */ /* 0x000fe20000000027 */
[----:B------:R-:W-:-:S03]  /*3fa0*/  IMAD.MOV.U32 R0, RZ, RZ, R21 ;  /* 0x000000ffff007224 */ /* 0x000fc600078e0015 */
[----:B------:R-:W-:-:S07]  /*3fb0*/  @!P0 IMAD.MOV.U32 R0, RZ, RZ, R23 ;  /* 0x000000ffff008224 */ /* 0x000fce00078e0017 */
.L_x_177:
[----:B------:R-:W-:Y:S05]  /*3fc0*/  BSYNC.RECONVERGENT B3 ;  /* 0x0000000000037941 */ /* 0x000fea0003800200 */
.L_x_176:
[-C--:B------:R-:W-:Y:S01]  /*3fd0*/  IABS R11, R7.reuse ;  /* 0x00000007000b7213 */ /* 0x080fe20000000000 */
[C---:B------:R-:W-:Y:S01]  /*3fe0*/  VIADD R13, R28.reuse, 0x1 ;  /* 0x000000011c0d7836 */ /* 0x040fe20000000000 */
[-C--:B------:R-:W-:Y:S01]  /*3ff0*/  ISETP.GE.AND P0, PT, R28, R7.reuse, PT ;  /* 0x000000071c00720c */ /* 0x080fe20003f06270 */
[----:B------:R-:W-:Y:S01]  /*4000*/  BSSY.RECONVERGENT B1, `(.L_x_183) ;  /* 0x00000b6000017945 */ /* 0x000fe20003800200 */
[----:B------:R-:W0:Y:S01]  /*4010*/  I2F.RP R34, R11 ;  /* 0x0000000b00227306 */ /* 0x000e220000209400 */
[----:B------:R-:W-:Y:S02]  /*4020*/  IABS R36, R7 ;  /* 0x0000000700247213 */ /* 0x000fe40000000000 */
[----:B------:R-:W-:-:S03]  /*4030*/  ISETP.NE.AND P2, PT, R7, RZ, PT ;  /* 0x000000ff0700720c */ /* 0x000fc60003f45270 */
[----:B------:R-:W-:-:S05]  /*4040*/  IMAD.MOV R36, RZ, RZ, -R36 ;  /* 0x000000ffff247224 */ /* 0x000fca00078e0a24 */
[----:B------:R-:W-:Y:S01]  /*4050*/  @P0 IMAD.MOV R13, RZ, RZ, R28 ;  /* 0x000000ffff0d0224 */ /* 0x000fe200078e021c */
[----:B0-----:R-:W0:Y:S02]  /*4060*/  MUFU.RCP R34, R34 ;  /* 0x0000002200227308 */ /* 0x001e240000001000 */
[----:B0-----:R-:W-:-:S06]  /*4070*/  VIADD R2, R34, 0xffffffe ;  /* 0x0ffffffe22027836 */ /* 0x001fcc0000000000 */
[----:B------:R0:W1:Y:S02]  /*4080*/  F2I.FTZ.U32.TRUNC.NTZ R3, R2 ;  /* 0x0000000200037305 */ /* 0x000064000021f000 */
[----:B0-----:R-:W-:Y:S01]  /*4090*/  IMAD.MOV.U32 R2, RZ, RZ, RZ ;  /* 0x000000ffff027224 */ /* 0x001fe200078e00ff */
[----:B-1----:R-:W-:-:S05]  /*40a0*/  IADD3 R12, PT, PT, RZ, -R3, RZ ;  /* 0x80000003ff0c7210 */ /* 0x002fca0007ffe0ff */
[----:B------:R-:W-:Y:S02]  /*40b0*/  IMAD.MOV.U32 R28, RZ, RZ, R12 ;  /* 0x000000ffff1c7224 */ /* 0x000fe400078e000c */
[----:B------:R-:W-:Y:S02]  /*40c0*/  IMAD.IADD R12, R16, 0x1, -R13 ;  /* 0x00000001100c7824 */ /* 0x000fe400078e0a0d */
[----:B------:R-:W-:-:S03]  /*40d0*/  IMAD R39, R28, R11, RZ ;  /* 0x0000000b1c277224 */ /* 0x000fc600078e02ff */
[----:B------:R-:W-:Y:S01]  /*40e0*/  IABS R28, R12 ;  /* 0x0000000c001c7213 */ /* 0x000fe20000000000 */
[----:B------:R-:W-:Y:S01]  /*40f0*/  IMAD.HI.U32 R2, R3, R39, R2 ;  /* 0x0000002703027227 */ /* 0x000fe200078e0002 */
[----:B------:R-:W-:Y:S02]  /*4100*/  ISETP.GE.AND P1, PT, R12, RZ, PT ;  /* 0x000000ff0c00720c */ /* 0x000fe40003f26270 */
[----:B------:R-:W-:Y:S01]  /*4110*/  MOV R3, R28 ;  /* 0x0000001c00037202 */ /* 0x000fe20000000f00 */
[----:B------:R-:W-:Y:S02]  /*4120*/  IMAD.MOV.U32 R28, RZ, RZ, R36 ;  /* 0x000000ffff1c7224 */ /* 0x000fe400078e0024 */
[----:B------:R-:W-:Y:S02]  /*4130*/  IMAD.MOV.U32 R12, RZ, RZ, -0x800000 ;  /* 0xff800000ff0c7424 */ /* 0x000fe400078e00ff */
[----:B------:R-:W-:-:S04]  /*4140*/  IMAD.HI.U32 R2, R2, R3, RZ ;  /* 0x0000000302027227 */ /* 0x000fc800078e00ff */
[----:B------:R-:W-:Y:S01]  /*4150*/  IMAD R2, R2, R28, R3 ;  /* 0x0000001c02027224 */ /* 0x000fe200078e0203 */
[----:B------:R-:W-:Y:S01]  /*4160*/  LEA R3, R10, UR8, 0x2 ;  /* 0x000000080a037c11 */ /* 0x000fe2000f8e10ff */
[----:B------:R-:W-:Y:S02]  /*4170*/  IMAD.MOV.U32 R28, RZ, RZ, R13 ;  /* 0x000000ffff1c7224 */ /* 0x000fe400078e000d */
[----:B------:R-:W-:Y:S01]  /*4180*/  IMAD.MOV.U32 R13, RZ, RZ, 0x7f800000 ;  /* 0x7f800000ff0d7424 */ /* 0x000fe200078e00ff */
[----:B------:R-:W-:Y:S01]  /*4190*/  ISETP.GT.U32.AND P0, PT, R11, R2, PT ;  /* 0x000000020b00720c */ /* 0x000fe20003f04070 */
[----:B------:R0:W-:-:S12]  /*41a0*/  STL [R3], R0 ;  /* 0x0000000003007387 */ /* 0x0001d80000100800 */
[----:B------:R-:W-:-:S05]  /*41b0*/  @!P0 IMAD.IADD R2, R2, 0x1, -R11 ;  /* 0x0000000102028824 */ /* 0x000fca00078e0a0b */
[----:B------:R-:W-:-:S13]  /*41c0*/  ISETP.GT.U32.AND P0, PT, R11, R2, PT ;  /* 0x000000020b00720c */ /* 0x000fda0003f04070 */
[----:B------:R-:W-:Y:S01]  /*41d0*/  @!P0 IMAD.IADD R2, R2, 0x1, -R11 ;  /* 0x0000000102028824 */ /* 0x000fe200078e0a0b */
[----:B------:R-:W-:-:S03]  /*41e0*/  ISETP.NE.AND P0, PT, R28, RZ, PT ;  /* 0x000000ff1c00720c */ /* 0x000fc60003f05270 */
[----:B------:R-:W-:Y:S01]  /*41f0*/  @!P1 IMAD.MOV R2, RZ, RZ, -R2 ;  /* 0x000000ffff029224 */ /* 0x000fe200078e0a02 */
[----:B------:R-:W-:-:S04]  /*4200*/  @!P2 LOP3.LUT R2, RZ, R7, RZ, 0x33, !PT ;  /* 0x00000007ff02a212 */ /* 0x000fc800078e33ff */
[----:B------:R-:W-:-:S04]  /*4210*/  SHF.R.S32.HI R10, RZ, 0x1f, R2 ;  /* 0x0000001fff0a7819 */ /* 0x000fc80000011402 */
[----:B------:R-:W-:-:S04]  /*4220*/  LOP3.LUT R11, R10, R7, RZ, 0xc0, !PT ;  /* 0x000000070a0b7212 */ /* 0x000fc800078ec0ff */
[----:B------:R-:W-:Y:S01]  /*4230*/  IADD3 R34, PT, PT, R2, R11, RZ ;  /* 0x0000000b02227210 */ /* 0x000fe20007ffe0ff */
[----:B0-----:R-:W-:Y:S06]  /*4240*/  @!P0 BRA `(.L_x_184) ;  /* 0x0000000800448947 */ /* 0x001fec0003800000 */
[----:B------:R-:W-:Y:S01]  /*4250*/  IMAD.MOV.U32 R3, RZ, RZ, -0x1 ;  /* 0xffffffffff037424 */ /* 0x000fe200078e00ff */
[C---:B------:R-:W-:Y:S01]  /*4260*/  ISETP.GE.U32.AND P1, PT, R28.reuse, 0x8, PT ;  /* 0x000000081c00780c */ /* 0x040fe20003f26070 */
[----:B------:R-:W-:Y:S01]  /*4270*/  BSSY.RECONVERGENT B2, `(.L_x_185) ;  /* 0x000004f000027945 */ /* 0x000fe20003800200 */
[----:B------:R-:W-:Y:S01]  /*4280*/  IMAD.MOV.U32 R13, RZ, RZ, 0x7f800000 ;  /* 0x7f800000ff0d7424 */ /* 0x000fe200078e00ff */
[----:B------:R-:W-:Y:S02]  /*4290*/  MOV R12, 0xff800000 ;  /* 0xff800000000c7802 */ /* 0x000fe40000000f00 */
[----:B------:R-:W-:-:S05]  /*42a0*/  VIADDMNMX.U32 R2, R28, R3, 0x7f, PT ;  /* 0x0000007f1c027446 */ /* 0x000fca0003800003 */
[----:B------:R-:W-:-:S05]  /*42b0*/  VIADD R3, R2, 0x1 ;  /* 0x0000000102037836 */ /* 0x000fca0000000000 */
[----:B------:R-:W-:-:S04]  /*42c0*/  LOP3.LUT R39, R3, 0x7, RZ, 0xc0, !PT ;  /* 0x0000000703277812 */ /* 0x000fc800078ec0ff */
[----:B------:R-:W-:Y:S01]  /*42d0*/  ISETP.NE.AND P0, PT, R39, RZ, PT ;  /* 0x000000ff2700720c */ /* 0x000fe20003f05270 */
[----:B------:R-:W-:-:S12]  /*42e0*/  @!P1 BRA `(.L_x_186) ;  /* 0x00000004001c9947 */ /* 0x000fd80003800000 */
[----:B------:R-:W-:Y:S01]  /*42f0*/  LOP3.LUT R10, R3, 0xf8, RZ, 0xc0, !PT ;  /* 0x000000f8030a7812 */ /* 0x000fe200078ec0ff */
[----:B------:R-:W-:Y:S02]  /*4300*/  IMAD.MOV.U32 R11, RZ, RZ, RZ ;  /* 0x000000ffff0b7224 */ /* 0x000fe400078e00ff */
[----:B------:R-:W-:Y:S02]  /*4310*/  IMAD.MOV.U32 R13, RZ, RZ, 0x7f800000 ;  /* 0x7f800000ff0d7424 */ /* 0x000fe400078e00ff */
[----:B------:R-:W-:-:S07]  /*4320*/  IMAD.MOV.U32 R12, RZ, RZ, -0x800000 ;  /* 0xff800000ff0c7424 */ /* 0x000fce00078e00ff */
.L_x_187:
        /* <DEDUP_REMOVED lines=10> */
[----:B------:R-:W-:-:S06]  /*43d0*/  LEA R38, R40, UR8, 0x2 ;  /* 0x0000000828267c11 */ /* 0x000fcc000f8e10ff */
[----:B------:R-:W4:Y:S01]  /*43e0*/  LDL R38, [R38] ;  /* 0x0000000026267983 */ /* 0x000f220000100800 */
[----:B------:R-:W-:-:S04]  /*43f0*/  IADD3 R40, PT, PT, R40, 0x1, RZ ;  /* 0x0000000128287810 */ /* 0x000fc80007ffe0ff */
[----:B------:R-:W-:-:S04]  /*4400*/  ISETP.NE.AND P2, PT, R40, R7, PT ;  /* 0x000000072800720c */ /* 0x000fc80003f45270 */
[----:B------:R-:W-:Y:S02]  /*4410*/  SEL R40, R40, RZ, P2 ;  /* 0x000000ff28287207 */ /* 0x000fe40001000000 */
[----:B--2---:R-:W-:-:S13]  /*4420*/  FSETP.NE.AND P1, PT, |R34|, +INF , PT ;  /* 0x7f8000002200780b */ /* 0x004fda0003f25200 */
[C---:B------:R-:W-:Y:S02]  /*4430*/  @P1 FMNMX R13, R34.reuse, R13, PT ;  /* 0x0000000d220d1209 */ /* 0x040fe40003800000 */
[----:B------:R-:W-:Y:S01]  /*4440*/  @P1 FMNMX R12, R34, R12, !PT ;  /* 0x0000000c220c1209 */ /* 0x000fe20007800000 */
[----:B------:R-:W-:-:S05]  /*4450*/  VIADD R34, R40, 0x1 ;  /* 0x0000000128227836 */ /* 0x000fca0000000000 */
[----:B------:R-:W-:Y:S02]  /*4460*/  ISETP.NE.AND P2, PT, R34, R7, PT ;  /* 0x000000072200720c */ /* 0x000fe40003f45270 */
[----:B---3--:R-:W-:Y:S02]  /*4470*/  FSETP.NE.AND P1, PT, |R36|, +INF , PT ;  /* 0x7f8000002400780b */ /* 0x008fe40003f25200 */
[----:B------:R-:W-:Y:S02]  /*4480*/  SEL R41, R34, RZ, P2 ;  /* 0x000000ff22297207 */ /* 0x000fe40001000000 */
[----:B----4-:R-:W-:-:S03]  /*4490*/  FSETP.NE.AND P2, PT, |R38|, +INF , PT ;  /* 0x7f8000002600780b */ /* 0x010fc60003f45200 */
[----:B------:R-:W-:-:S05]  /*44a0*/  VIADD R34, R41, 0x1 ;  /* 0x0000000129227836 */ /* 0x000fca0000000000 */
[----:B------:R-:W-:Y:S02]  /*44b0*/  ISETP.NE.AND P4, PT, R34, R7, PT ;  /* 0x000000072200720c */ /* 0x000fe40003f85270 */
[-C--:B------:R-:W-:Y:S02]  /*44c0*/  @P1 FMNMX R13, R13, R36.reuse, PT ;  /* 0x000000240d0d1209 */ /* 0x080fe40003800000 */
[----:B------:R-:W-:Y:S02]  /*44d0*/  @P1 FMNMX R12, R12, R36, !PT ;  /* 0x000000240c0c1209 */ /* 0x000fe40007800000 */
[----:B------:R-:W-:Y:S02]  /*44e0*/  SEL R34, R34, RZ, P4 ;  /* 0x000000ff22227207 */ /* 0x000fe40002000000 */
[-C--:B------:R-:W-:Y:S02]  /*44f0*/  @P2 FMNMX R13, R13, R38.reuse, PT ;  /* 0x000000260d0d2209 */ /* 0x080fe40003800000 */
[----:B------:R-:W-:Y:S01]  /*4500*/  @P2 FMNMX R12, R12, R38, !PT ;  /* 0x000000260c0c2209 */ /* 0x000fe20007800000 */
[----:B------:R-:W-:Y:S01]  /*4510*/  VIADD R38, R34, 0x1 ;  /* 0x0000000122267836 */ /* 0x000fe20000000000 */
[----:B------:R-:W-:-:S04]  /*4520*/  LEA R36, R40, UR8, 0x2 ;  /* 0x0000000828247c11 */ /* 0x000fc8000f8e10ff */
[C---:B------:R-:W-:Y:S02]  /*4530*/  ISETP.NE.AND P1, PT, R38.reuse, R7, PT ;  /* 0x000000072600720c */ /* 0x040fe40003f25270 */
[----:B------:R-:W2:Y:S02]  /*4540*/  LDL R36, [R36] ;  /* 0x0000000024247983 */ /* 0x000ea40000100800 */
[----:B------:R-:W-:Y:S02]  /*4550*/  SEL R40, R38, RZ, P1 ;  /* 0x000000ff26287207 */ /* 0x000fe40000800000 */
[----:B------:R-:W-:-:S03]  /*4560*/  LEA R38, R41, UR8, 0x2 ;  /* 0x0000000829267c11 */ /* 0x000fc6000f8e10ff */
[----:B------:R-:W-:Y:S01]  /*4570*/  VIADD R42, R40, 0x1 ;  /* 0x00000001282a7836 */ /* 0x000fe20000000000 */
[----:B------:R-:W-:Y:S02]  /*4580*/  LEA R34, R34, UR8, 0x2 ;  /* 0x0000000822227c11 */ /* 0x000fe4000f8e10ff */
[----:B------:R-:W3:Y:S02]  /*4590*/  LDL R38, [R38] ;  /* 0x0000000026267983 */ /* 0x000ee40000100800 */
[----:B------:R-:W-:Y:S02]  /*45a0*/  ISETP.NE.AND P1, PT, R42, R7, PT ;  /* 0x000000072a00720c */ /* 0x000fe40003f25270 */
[----:B------:R-:W-:Y:S01]  /*45b0*/  LEA R40, R40, UR8, 0x2 ;  /* 0x0000000828287c11 */ /* 0x000fe2000f8e10ff */
[----:B------:R-:W4:Y:S01]  /*45c0*/  LDL R34, [R34] ;  /* 0x0000000022227983 */ /* 0x000f220000100800 */
[----:B------:R-:W-:-:S04]  /*45d0*/  SEL R42, R42, RZ, P1 ;  /* 0x000000ff2a2a7207 */ /* 0x000fc80000800000 */
[----:B------:R-:W-:Y:S01]  /*45e0*/  LEA R41, R42, UR8, 0x2 ;  /* 0x000000082a297c11 */ /* 0x000fe2000f8e10ff */
[----:B------:R-:W4:Y:S05]  /*45f0*/  LDL R40, [R40] ;  /* 0x0000000028287983 */ /* 0x000f2a0000100800 */
[----:B------:R-:W4:Y:S01]  /*4600*/  LDL R41, [R41] ;  /* 0x0000000029297983 */ /* 0x000f220000100800 */
[----:B------:R-:W-:Y:S01]  /*4610*/  VIADD R11, R11, 0x8 ;  /* 0x000000080b0b7836 */ /* 0x000fe20000000000 */
[----:B--2---:R-:W-:Y:S02]  /*4620*/  FSETP.NE.AND P2, PT, |R36|, +INF , PT ;  /* 0x7f8000002400780b */ /* 0x004fe40003f45200 */
[----:B---3--:R-:W-:-:S11]  /*4630*/  FSETP.NE.AND P4, PT, |R38|, +INF , PT ;  /* 0x7f8000002600780b */ /* 0x008fd60003f85200 */
[-C--:B------:R-:W-:Y:S02]  /*4640*/  @P2 FMNMX R13, R13, R36.reuse, PT ;  /* 0x000000240d0d2209 */ /* 0x080fe40003800000 */
[----:B----4-:R-:W-:Y:S02]  /*4650*/  FSETP.NE.AND P1, PT, |R34|, +INF , PT ;  /* 0x7f8000002200780b */ /* 0x010fe40003f25200 */
[----:B------:R-:W-:Y:S02]  /*4660*/  @P2 FMNMX R12, R12, R36, !PT ;  /* 0x000000240c0c2209 */ /* 0x000fe40007800000 */
[----:B------:R-:W-:Y:S02]  /*4670*/  FSETP.NE.AND P5, PT, |R40|, +INF , PT ;  /* 0x7f8000002800780b */ /* 0x000fe40003fa5200 */
[-C--:B------:R-:W-:Y:S02]  /*4680*/  @P4 FMNMX R13, R13, R38.reuse, PT ;  /* 0x000000260d0d4209 */ /* 0x080fe40003800000 */
[----:B------:R-:W-:-:S02]  /*4690*/  @P4 FMNMX R12, R12, R38, !PT ;  /* 0x000000260c0c4209 */ /* 0x000fc40007800000 */
[----:B------:R-:W-:Y:S02]  /*46a0*/  ISETP.NE.AND P4, PT, R11, R10, PT ;  /* 0x0000000a0b00720c */ /* 0x000fe40003f85270 */
[----:B------:R-:W-:Y:S02]  /*46b0*/  FSETP.NE.AND P2, PT, |R41|, +INF , PT ;  /* 0x7f8000002900780b */ /* 0x000fe40003f45200 */
[-C--:B------:R-:W-:Y:S02]  /*46c0*/  @P1 FMNMX R13, R13, R34.reuse, PT ;  /* 0x000000220d0d1209 */ /* 0x080fe40003800000 */
[----:B------:R-:W-:Y:S02]  /*46d0*/  @P1 FMNMX R12, R12, R34, !PT ;  /* 0x000000220c0c1209 */ /* 0x000fe40007800000 */
[----:B------:R-:W-:Y:S02]  /*46e0*/  IADD3 R34, PT, PT, R42, 0x1, RZ ;  /* 0x000000012a227810 */ /* 0x000fe40007ffe0ff */
[----:B------:R-:W-:-:S02]  /*46f0*/  @P5 FMNMX R13, R13, R40, PT ;  /* 0x000000280d0d5209 */ /* 0x000fc40003800000 */
[----:B------:R-:W-:Y:S02]  /*4700*/  @P5 FMNMX R12, R12, R40, !PT ;  /* 0x000000280c0c5209 */ /* 0x000fe40007800000 */
[----:B------:R-:W-:Y:S02]  /*4710*/  ISETP.NE.AND P1, PT, R34, R7, PT ;  /* 0x000000072200720c */ /* 0x000fe40003f25270 */
[-C--:B------:R-:W-:Y:S02]  /*4720*/  @P2 FMNMX R13, R13, R41.reuse, PT ;  /* 0x000000290d0d2209 */ /* 0x080fe40003800000 */
[----:B------:R-:W-:Y:S02]  /*4730*/  @P2 FMNMX R12, R12, R41, !PT ;  /* 0x000000290c0c2209 */ /* 0x000fe40007800000 */
[----:B------:R-:W-:Y:S01]  /*4740*/  SEL R34, R34, RZ, P1 ;  /* 0x000000ff22227207 */ /* 0x000fe20000800000 */
[----:B------:R-:W-:Y:S06]  /*4750*/  @P4 BRA `(.L_x_187) ;  /* 0xfffffff800f44947 */ /* 0x000fec000383ffff */
.L_x_186:
[----:B------:R-:W-:Y:S05]  /*4760*/  BSYNC.RECONVERGENT B2 ;  /* 0x0000000000027941 */ /* 0x000fea0003800200 */
.L_x_185:
        /* <DEDUP_REMOVED lines=14> */
[----:B------:R-:W-:-:S05]  /*4850*/  SEL R36, R36, RZ, P1 ;  /* 0x000000ff24247207 */ /* 0x000fca0000800000 */
[C---:B------:R-:W-:Y:S01]  /*4860*/  VIADD R38, R36.reuse, 0x1 ;  /* 0x0000000124267836 */ /* 0x040fe20000000000 */
[----:B------:R-:W-:-:S04]  /*4870*/  LEA R36, R36, UR8, 0x2 ;  /* 0x0000000824247c11 */ /* 0x000fc8000f8e10ff */
[C---:B------:R-:W-:Y:S02]  /*4880*/  ISETP.NE.AND P1, PT, R38.reuse, R7, PT ;  /* 0x000000072600720c */ /* 0x040fe40003f25270 */
[----:B------:R-:W4:Y:S02]  /*4890*/  LDL R36, [R36] ;  /* 0x0000000024247983 */ /* 0x000f240000100800 */
[----:B------:R-:W-:-:S04]  /*48a0*/  SEL R38, R38, RZ, P1 ;  /* 0x000000ff26267207 */ /* 0x000fc80000800000 */
[----:B------:R-:W-:-:S06]  /*48b0*/  LEA R11, R38, UR8, 0x2 ;  /* 0x00000008260b7c11 */ /* 0x000fcc000f8e10ff */
[----:B------:R-:W4:Y:S01]  /*48c0*/  LDL R11, [R11] ;  /* 0x000000000b0b7983 */ /* 0x000f220000100800 */
[----:B--2---:R-:W-:Y:S02]  /*48d0*/  FSETP.NE.AND P4, PT, |R34|, +INF , PT ;  /* 0x7f8000002200780b */ /* 0x004fe40003f85200 */
[----:B---3--:R-:W-:-:S11]  /*48e0*/  FSETP.NE.AND P5, PT, |R10|, +INF , PT ;  /* 0x7f8000000a00780b */ /* 0x008fd60003fa5200 */
[-C--:B------:R-:W-:Y:S02]  /*48f0*/  @P4 FMNMX R13, R13, R34.reuse, PT ;  /* 0x000000220d0d4209 */ /* 0x080fe40003800000 */
[----:B------:R-:W-:Y:S01]  /*4900*/  @P4 FMNMX R12, R12, R34, !PT ;  /* 0x000000220c0c4209 */ /* 0x000fe20007800000 */
[----:B------:R-:W-:Y:S01]  /*4910*/  VIADD R34, R38, 0x1 ;  /* 0x0000000126227836 */ /* 0x000fe20000000000 */
[----:B----4-:R-:W-:Y:S02]  /*4920*/  FSETP.NE.AND P2, PT, |R36|, +INF , PT ;  /* 0x7f8000002400780b */ /* 0x010fe40003f45200 */
[-C--:B------:R-:W-:Y:S02]  /*4930*/  @P5 FMNMX R13, R13, R10.reuse, PT ;  /* 0x0000000a0d0d5209 */ /* 0x080fe40003800000 */
[----:B------:R-:W-:Y:S02]  /*4940*/  @P5 FMNMX R12, R12, R10, !PT ;  /* 0x0000000a0c0c5209 */ /* 0x000fe40007800000 */
[----:B------:R-:W-:-:S02]  /*4950*/  FSETP.NE.AND P1, PT, |R11|, +INF , PT ;  /* 0x7f8000000b00780b */ /* 0x000fc40003f25200 */
[----:B------:R-:W-:-:S05]  /*4960*/  ISETP.NE.AND P4, PT, R34, R7, PT ;  /* 0x000000072200720c */ /* 0x000fca0003f85270 */
[-C--:B------:R-:W-:Y:S02]  /*4970*/  @P2 FMNMX R13, R13, R36.reuse, PT ;  /* 0x000000240d0d2209 */ /* 0x080fe40003800000 */
[----:B------:R-:W-:Y:S02]  /*4980*/  @P2 FMNMX R12, R12, R36, !PT ;  /* 0x000000240c0c2209 */ /* 0x000fe40007800000 */
[----:B------:R-:W-:Y:S02]  /*4990*/  SEL R34, R34, RZ, P4 ;  /* 0x000000ff22227207 */ /* 0x000fe40002000000 */
[-C--:B------:R-:W-:Y:S02]  /*49a0*/  @P1 FMNMX R13, R13, R11.reuse, PT ;  /* 0x0000000b0d0d1209 */ /* 0x080fe40003800000 */
[----:B------:R-:W-:-:S07]  /*49b0*/  @P1 FMNMX R12, R12, R11, !PT ;  /* 0x0000000b0c0c1209 */ /* 0x000fce0007800000 */
.L_x_189:
[----:B------:R-:W-:Y:S05]  /*49c0*/  BSYNC.RECONVERGENT B2 ;  /* 0x0000000000027941 */ /* 0x000fea0003800200 */
.L_x_188:
[----:B------:R-:W-:Y:S05]  /*49d0*/  @!P0 BRA `(.L_x_184) ;  /* 0x0000000000608947 */ /* 0x000fea0003800000 */
[----:B------:R-:W-:Y:S02]  /*49e0*/  ISETP.NE.AND P0, PT, R3, 0x1, PT ;  /* 0x000000010300780c */ /* 0x000fe40003f05270 */
[----:B------:R-:W-:-:S11]  /*49f0*/  LOP3.LUT R2, R2, 0x1, RZ, 0xc0, !PT ;  /* 0x0000000102027812 */ /* 0x000fd600078ec0ff */
[----:B------:R-:W-:-:S05]  /*4a00*/  @P0 VIADD R10, R34, 0x1 ;  /* 0x00000001220a0836 */ /* 0x000fca0000000000 */
[----:B------:R-:W-:-:S04]  /*4a10*/  @P0 ISETP.NE.AND P1, PT, R10, R7, PT ;  /* 0x000000070a00020c */ /* 0x000fc80003f25270 */
[----:B------:R-:W-:Y:S02]  /*4a20*/  @P0 SEL R10, R10, RZ, P1 ;  /* 0x000000ff0a0a0207 */ /* 0x000fe40000800000 */
[----:B------:R-:W-:Y:S02]  /*4a30*/  ISETP.NE.U32.AND P1, PT, R2, 0x1, PT ;  /* 0x000000010200780c */ /* 0x000fe40003f25070 */
[----:B------:R-:W-:Y:S02]  /*4a40*/  @P0 IADD3 R36, PT, PT, R10, 0x1, RZ ;  /* 0x000000010a240810 */ /* 0x000fe40007ffe0ff */
[----:B------:R-:W-:Y:S02]  /*4a50*/  @P0 LEA R2, R34, UR8, 0x2 ;  /* 0x0000000822020c11 */ /* 0x000fe4000f8e10ff */
[----:B------:R-:W-:Y:S02]  /*4a60*/  @P0 ISETP.NE.AND P2, PT, R36, R7, PT ;  /* 0x000000072400020c */ /* 0x000fe40003f45270 */
[----:B------:R-:W-:-:S02]  /*4a70*/  @P0 LEA R10, R10, UR8, 0x2 ;  /* 0x000000080a0a0c11 */ /* 0x000fc4000f8e10ff */
[----:B------:R-:W-:Y:S01]  /*4a80*/  @P0 SEL R34, R36, RZ, P2 ;  /* 0x000000ff24220207 */ /* 0x000fe20001000000 */
[----:B------:R-:W2:Y:S03]  /*4a90*/  @P0 LDL R2, [R2] ;  /* 0x0000000002020983 */ /* 0x000ea60000100800 */
[----:B------:R-:W-:Y:S01]  /*4aa0*/  @P1 LEA R34, R34, UR8, 0x2 ;  /* 0x0000000822221c11 */ /* 0x000fe2000f8e10ff */
[----:B------:R-:W3:Y:S05]  /*4ab0*/  @P0 LDL R10, [R10] ;  /* 0x000000000a0a0983 */ /* 0x000eea0000100800 */
[----:B------:R-:W4:Y:S01]  /*4ac0*/  @P1 LDL R34, [R34] ;  /* 0x0000000022221983 */ /* 0x000f220000100800 */
[----:B--2---:R-:W-:-:S02]  /*4ad0*/  FSETP.NE.AND P2, PT, |R2|, +INF , P0 ;  /* 0x7f8000000200780b */ /* 0x004fc40000745200 */
        /* <DEDUP_REMOVED lines=8> */
.L_x_184:
[----:B------:R-:W-:Y:S05]  /*4b60*/  BSYNC.RECONVERGENT B1 ;  /* 0x0000000000017941 */ /* 0x000fea0003800200 */
.L_x_183:
[----:B------:R-:W-:Y:S01]  /*4b70*/  FSETP.NE.AND P0, PT, |R12|, +INF , PT ;  /* 0x7f8000000c00780b */ /* 0x000fe20003f05200 */
[----:B------:R-:W-:Y:S01]  /*4b80*/  BSSY.RECONVERGENT B3, `(.L_x_190) ;  /* 0x0000023000037945 */ /* 0x000fe20003800200 */
[----:B------:R-:W-:Y:S02]  /*4b90*/  IMAD.MOV.U32 R11, RZ, RZ, 0x7fffffff ;  /* 0x7fffffffff0b7424 */ /* 0x000fe400078e00ff */
[----:B------:R-:W-:-:S13]  /*4ba0*/  FSETP.EQU.OR P0, PT, |R13|, +INF , !P0 ;  /* 0x7f8000000d00780b */ /* 0x000fda000470a600 */
[----:B------:R-:W-:Y:S05]  /*4bb0*/  @P0 BRA `(.L_x_191) ;  /* 0x00000000007c0947 */ /* 0x000fea0003800000 */
[----:B------:R-:W-:-:S04]  /*4bc0*/  FSETP.NE.AND P0, PT, |R0|, +INF , PT ;  /* 0x7f8000000000780b */ /* 0x000fc80003f05200 */
[----:B------:R-:W-:-:S13]  /*4bd0*/  FSETP.LEU.OR P0, PT, R12, R13, !P0 ;  /* 0x0000000d0c00720b */ /* 0x000fda000470b400 */
[----:B------:R-:W-:Y:S05]  /*4be0*/  @P0 BRA `(.L_x_192) ;  /* 0x0000000000640947 */ /* 0x000fea0003800000 */
[C---:B------:R-:W-:Y:S01]  /*4bf0*/  FADD R11, -R13.reuse, R12 ;  /* 0x0000000c0d0b7221 */ /* 0x040fe20000000100 */
[----:B------:R-:W-:Y:S01]  /*4c00*/  FADD R0, -R13, R0 ;  /* 0x000000000d007221 */ /* 0x000fe20000000100 */
[----:B------:R-:W-:Y:S01]  /*4c10*/  BSSY.RECONVERGENT B4, `(.L_x_193) ;  /* 0x000000e000047945 */ /* 0x000fe20003800200 */
[----:B-----5:R-:W-:Y:S01]  /*4c20*/  FSETP.NEU.AND P0, PT, R8, RZ, PT ;  /* 0x000000ff0800720b */ /* 0x020fe20003f0d000 */
        /* <DEDUP_REMOVED lines=10> */
[----:B------:R-:W-:Y:S05]  /*4cd0*/  CALL.REL.NOINC `($__internal_5_$__cuda_sm3x_div_rn_noftz_f32_slowpath) ;  /* 0x00000004008c7944 */ /* 0x000fea0003c00000 */
[----:B------:R-:W-:-:S07]  /*4ce0*/  IMAD.MOV.U32 R2, RZ, RZ, R0 ;  /* 0x000000ffff027224 */ /* 0x000fce00078e0000 */
.L_x_194:
[----:B------:R-:W-:Y:S05]  /*4cf0*/  BSYNC.RECONVERGENT B4 ;  /* 0x0000000000047941 */ /* 0x000fea0003800200 */
.L_x_193:
[----:B------:R-:W-:Y:S01]  /*4d00*/  FSETP.NAN.OR P0, PT, |R25|, |R25|, !P0 ;  /* 0x400000191900720b */ /* 0x000fe20004708600 */
[----:B------:R-:W-:-:S04]  /*4d10*/  FMUL R11, R2, 100 ;  /* 0x42c80000020b7820 */ /* 0x000fc80000400000 */
[----:B------:R-:W-:-:S08]  /*4d20*/  IMAD.MOV.U32 R25, RZ, RZ, R11 ;  /* 0x000000ffff197224 */ /* 0x000fd000078e000b */
[----:B------:R-:W-:Y:S05]  /*4d30*/  @P0 BRA `(.L_x_191) ;  /* 0x00000000001c0947 */ /* 0x000fea0003800000 */
[----:B------:R-:W-:-:S04]  /*4d40*/  FADD R25, R25, -R37 ;  /* 0x8000002519197221 */ /* 0x000fc80000000000 */
[----:B------:R-:W-:-:S04]  /*4d50*/  FFMA R25, R8, R25, R37 ;  /* 0x0000001908197223 */ /* 0x000fc80000000025 */
[----:B------:R-:W-:Y:S01]  /*4d60*/  IMAD.MOV.U32 R11, RZ, RZ, R25 ;  /* 0x000000ffff0b7224 */ /* 0x000fe200078e0019 */
[----:B------:R-:W-:Y:S06]  /*4d70*/  BRA `(.L_x_191) ;  /* 0x00000000000c7947 */ /* 0x000fec0003800000 */
.L_x_192:
[----:B------:R-:W-:-:S04]  /*4d80*/  FSETP.NAN.AND P0, PT, |R25|, |R25|, PT ;  /* 0x400000191900720b */ /* 0x000fc80003f08200 */
[----:B------:R-:W-:-:S04]  /*4d90*/  FSEL R25, R25, 50, !P0 ;  /* 0x4248000019197808 */ /* 0x000fc80004000000 */
[----:B------:R-:W-:-:S07]  /*4da0*/  MOV R11, R25 ;  /* 0x00000019000b7202 */ /* 0x000fce0000000f00 */
.L_x_191:
[----:B------:R-:W-:Y:S05]  /*4db0*/  BSYNC.RECONVERGENT B3 ;  /* 0x0000000000037941 */ /* 0x000fea0003800200 */
.L_x_190:
[----:B------:R-:W0:Y:S01]  /*4dc0*/  LDCU UR7, c[0x0][0x388] ;  /* 0x00007100ff0777ac */ /* 0x000e220008000800 */
[----:B------:R-:W-:-:S05]  /*4dd0*/  IMAD.WIDE R2, R35, 0x4, R4 ;  /* 0x0000000423027825 */ /* 0x000fca00078e0204 */
[----:B------:R1:W-:Y:S01]  /*4de0*/  STG.E desc[UR14][R2.64], R11 ;  /* 0x0000000b02007986 */ /* 0x0003e2000c10190e */
[----:B0-----:R-:W-:-:S13]  /*4df0*/  ISETP.NE.AND P0, PT, R16, UR7, PT ;  /* 0x0000000710007c0c */ /* 0x001fda000bf05270 */
[----:B-1----:R-:W-:Y:S05]  /*4e00*/  @P0 BRA `(.L_x_195) ;  /* 0xffffffdc002c0947 */ /* 0x002fea000383ffff */
.L_x_103:
[----:B------:R-:W-:Y:S05]  /*4e10*/  BSYNC.RECONVERGENT B0 ;  /* 0x0000000000007941 */ /* 0x000fea0003800200 */
.L_x_101:
[----:B------:R-:W-:Y:S05]  /*4e20*/  @!P3 BRA `(.L_x_196) ;  /* 0xffffffb000d0b947 */ /* 0x000fea000383ffff */
[----:B------:R-:W-:Y:S05]  /*4e30*/  EXIT ;  /* 0x000000000000794d */ /* 0x000fea0003800000 */
        .weak           $__internal_3_$__cuda_sm20_rcp_rn_f32_slowpath
        .type           $__internal_3_$__cuda_sm20_rcp_rn_f32_slowpath,@function
        .size           $__internal_3_$__cuda_sm20_rcp_rn_f32_slowpath,($__internal_4_$__cuda_sm20_sqrt_rn_f32_slowpath - $__internal_3_$__cuda_sm20_rcp_rn_f32_slowpath)
$__internal_3_$__cuda_sm20_rcp_rn_f32_slowpath:
[----:B------:R-:W-:Y:S01]  /*4e40*/  IMAD.SHL.U32 R0, R10, 0x2, RZ ;  /* 0x000000020a007824 */ /* 0x000fe200078e00ff */
[----:B------:R-:W-:Y:S04]  /*4e50*/  BSSY.RECONVERGENT B2, `(.L_x_197) ;  /* 0x0000031000027945 */ /* 0x000fe80003800200 */
[----:B------:R-:W-:Y:S01]  /*4e60*/  SHF.R.U32.HI R11, RZ, 0x18, R0 ;  /* 0x00000018ff0b7819 */ /* 0x000fe20000011600 */
[----:B------:R-:W-:-:S03]  /*4e70*/  IMAD.MOV.U32 R0, RZ, RZ, R10 ;  /* 0x000000ffff007224 */ /* 0x000fc600078e000a */
[----:B------:R-:W-:-:S13]  /*4e80*/  ISETP.NE.U32.AND P0, PT, R11, RZ, PT ;  /* 0x000000ff0b00720c */ /* 0x000fda0003f05070 */
[----:B------:R-:W-:Y:S05]  /*4e90*/  @P0 BRA `(.L_x_198) ;  /* 0x0000000000280947 */ /* 0x000fea0003800000 */
[----:B------:R-:W-:-:S05]  /*4ea0*/  IMAD.SHL.U32 R2, R0, 0x2, RZ ;  /* 0x0000000200027824 */ /* 0x000fca00078e00ff */
[----:B------:R-:W-:-:S13]  /*4eb0*/  ISETP.NE.AND P0, PT, R2, RZ, PT ;  /* 0x000000ff0200720c */ /* 0x000fda0003f05270 */
[----:B------:R-:W-:Y:S01]  /*4ec0*/  @P0 FFMA R9, R0, 1.84467440737095516160e+19, RZ ;  /* 0x5f80000000090823 */ /* 0x000fe200000000ff */
[----:B------:R-:W-:Y:S08]  /*4ed0*/  @!P0 MUFU.RCP R3, R0 ;  /* 0x0000000000038308 */ /* 0x000ff00000001000 */
[----:B------:R-:W0:Y:S02]  /*4ee0*/  @P0 MUFU.RCP R2, R9 ;  /* 0x0000000900020308 */ /* 0x000e240000001000 */
[----:B0-----:R-:W-:-:S04]  /*4ef0*/  @P0 FFMA R11, R9, R2, -1 ;  /* 0xbf800000090b0423 */ /* 0x001fc80000000002 */
[----:B------:R-:W-:-:S04]  /*4f00*/  @P0 FADD.FTZ R11, -R11, -RZ ;  /* 0x800000ff0b0b0221 */ /* 0x000fc80000010100 */
[----:B------:R-:W-:-:S04]  /*4f10*/  @P0 FFMA R2, R2, R11, R2 ;  /* 0x0000000b02020223 */ /* 0x000fc80000000002 */
[----:B------:R-:W-:Y:S01]  /*4f20*/  @P0 FFMA R3, R2, 1.84467440737095516160e+19, RZ ;  /* 0x5f80000002030823 */ /* 0x000fe200000000ff */
[----:B------:R-:W-:Y:S06]  /*4f30*/  BRA `(.L_x_199) ;  /* 0x0000000000887947 */ /* 0x000fec0003800000 */
.L_x_198:
[----:B------:R-:W-:-:S05]  /*4f40*/  VIADD R15, R11, 0xffffff03 ;  /* 0xffffff030b0f7836 */ /* 0x000fca0000000000 */
        /* <DEDUP_REMOVED lines=15> */
[----:B------:R-:W-:Y:S02]  /*5040*/  LOP3.LUT R14, R14, R3, RZ, 0xc0, !PT ;  /* 0x000000030e0e7212 */ /* 0x000fe400078ec0ff */
[----:B------:R-:W-:-:S02]  /*5050*/  IADD3 R2, PT, PT, -R9, RZ, RZ ;  /* 0x000000ff09027210 */ /* 0x000fc40007ffe1ff */
[-C--:B------:R-:W-:Y:S02]  /*5060*/  SHF.R.U32.HI R14, RZ, R15.reuse, R14 ;  /* 0x0000000fff0e7219 */ /* 0x080fe4000001160e */
[----:B------:R-:W-:Y:S02]  /*5070*/  LOP3.LUT P1, RZ, R2, R15, R3, 0xf8, !PT ;  /* 0x0000000f02ff7212 */ /* 0x000fe4000782f803 */
[C---:B------:R-:W-:Y:S02]  /*5080*/  LOP3.LUT P0, RZ, R14.reuse, 0x1, RZ, 0xc0, !PT ;  /* 0x000000010eff7812 */ /* 0x040fe4000780c0ff */
[----:B------:R-:W-:-:S04]  /*5090*/  LOP3.LUT P2, RZ, R14, 0x2, RZ, 0xc0, !PT ;  /* 0x000000020eff7812 */ /* 0x000fc8000784c0ff */
[----:B------:R-:W-:Y:S02]  /*50a0*/  PLOP3.LUT P0, PT, P0, P1, P2, 0xe0, 0x0 ;  /* 0x000000000000781c */ /* 0x000fe40000703c20 */
[----:B------:R-:W-:Y:S02]  /*50b0*/  LOP3.LUT P1, RZ, R0, 0x7fffff, RZ, 0xc0, !PT ;  /* 0x007fffff00ff7812 */ /* 0x000fe4000782c0ff */
[----:B------:R-:W-:-:S05]  /*50c0*/  SEL R2, RZ, 0x1, !P0 ;  /* 0x00000001ff027807 */ /* 0x000fca0004000000 */
[----:B------:R-:W-:-:S05]  /*50d0*/  IMAD.MOV R2, RZ, RZ, -R2 ;  /* 0x000000ffff027224 */ /* 0x000fca00078e0a02 */
[----:B------:R-:W-:Y:S01]  /*50e0*/  ISETP.GE.AND P0, PT, R2, RZ, PT ;  /* 0x000000ff0200720c */ /* 0x000fe20003f06270 */
[----:B------:R-:W-:-:S05]  /*50f0*/  VIADD R2, R11, 0xffffff04 ;  /* 0xffffff040b027836 */ /* 0x000fca0000000000 */
[----:B------:R-:W-:-:S07]  /*5100*/  SHF.R.U32.HI R3, RZ, R2, R3 ;  /* 0x00000002ff037219 */ /* 0x000fce0000011603 */
[----:B------:R-:W-:-:S04]  /*5110*/  @!P0 VIADD R3, R3, 0x1 ;  /* 0x0000000103038836 */ /* 0x000fc80000000000 */
[----:B------:R-:W-:-:S05]  /*5120*/  @!P1 IMAD.SHL.U32 R3, R3, 0x2, RZ ;  /* 0x0000000203039824 */ /* 0x000fca00078e00ff */
[----:B------:R-:W-:Y:S01]  /*5130*/  LOP3.LUT R3, R3, 0x80000000, R0, 0xf8, !PT ;  /* 0x8000000003037812 */ /* 0x000fe200078ef800 */
[----:B------:R-:W-:Y:S06]  /*5140*/  BRA `(.L_x_199) ;  /* 0x0000000000047947 */ /* 0x000fec0003800000 */
.L_x_200:
[----:B------:R0:W1:Y:S02]  /*5150*/  MUFU.RCP R3, R0 ;  /* 0x0000000000037308 */ /* 0x0000640000001000 */
.L_x_199:
[----:B------:R-:W-:Y:S05]  /*5160*/  BSYNC.RECONVERGENT B2 ;  /* 0x0000000000027941 */ /* 0x000fea0003800200 */
.L_x_197:
[----:B-1----:R-:W-:Y:S01]  /*5170*/  IMAD.MOV.U32 R9, RZ, RZ, R3 ;  /* 0x000000ffff097224 */ /* 0x002fe200078e0003 */
[----:B------:R-:W-:Y:S01]  /*5180*/  MOV R2, R13 ;  /* 0x0000000d00027202 */ /* 0x000fe20000000f00 */
[----:B------:R-:W-:-:S04]  /*5190*/  IMAD.MOV.U32 R3, RZ, RZ, 0x0 ;  /* 0x00000000ff037424 */ /* 0x000fc800078e00ff */
[----:B0-----:R-:W-:Y:S05]  /*51a0*/  RET.REL.NODEC R2 `(cci_cycle_batch_f32) ;  /* 0xffffffac02947950 */ /* 0x001fea0003c3ffff */
        .weak           $__internal_4_$__cuda_sm20_sqrt_rn_f32_slowpath
        .type           $__internal_4_$__cuda_sm20_sqrt_rn_f32_slowpath,@function
        .size           $__internal_4_$__cuda_sm20_sqrt_rn_f32_slowpath,($__internal_5_$__cuda_sm3x_div_rn_noftz_f32_slowpath - $__internal_4_$__cuda_sm20_sqrt_rn_f32_slowpath)
$__internal_4_$__cuda_sm20_sqrt_rn_f32_slowpath:
[----:B------:R-:W-:-:S13]  /*51b0*/  LOP3.LUT P0, RZ, R10, 0x7fffffff, RZ, 0xc0, !PT ;  /* 0x7fffffff0aff7812 */ /* 0x000fda000780c0ff */
[----:B------:R-:W-:Y:S05]  /*51c0*/  @!P0 BRA `(.L_x_201) ;  /* 0x0000000000448947 */ /* 0x000fea0003800000 */
[----:B------:R-:W-:Y:S01]  /*51d0*/  FSETP.GEU.FTZ.AND P0, PT, R10, RZ, PT ;  /* 0x000000ff0a00720b */ /* 0x000fe20003f1e000 */
[----:B------:R-:W-:-:S12]  /*51e0*/  IMAD.MOV.U32 R0, RZ, RZ, R10 ;  /* 0x000000ffff007224 */ /* 0x000fd800078e000a */
[----:B------:R-:W-:Y:S01]  /*51f0*/  @!P0 IMAD.MOV.U32 R10, RZ, RZ, 0x7fffffff ;  /* 0x7fffffffff0a8424 */ /* 0x000fe200078e00ff */
[----:B------:R-:W-:Y:S06]  /*5200*/  @!P0 BRA `(.L_x_201) ;  /* 0x0000000000348947 */ /* 0x000fec0003800000 */
[----:B------:R-:W-:-:S13]  /*5210*/  FSETP.GTU.FTZ.AND P0, PT, |R0|, +INF , PT ;  /* 0x7f8000000000780b */ /* 0x000fda0003f1c200 */
[----:B------:R-:W-:Y:S01]  /*5220*/  @P0 FADD.FTZ R10, R0, 1 ;  /* 0x3f800000000a0421 */ /* 0x000fe20000010000 */
[----:B------:R-:W-:Y:S06]  /*5230*/  @P0 BRA `(.L_x_201) ;  /* 0x0000000000280947 */ /* 0x000fec0003800000 */
[----:B------:R-:W-:-:S13]  /*5240*/  FSETP.NEU.FTZ.AND P0, PT, |R0|, +INF , PT ;  /* 0x7f8000000000780b */ /* 0x000fda0003f1d200 */
[----:B------:R-:W-:-:S04]  /*5250*/  @P0 FFMA R2, R0, 1.84467440737095516160e+19, RZ ;  /* 0x5f80000000020823 */ /* 0x000fc800000000ff */
[----:B------:R-:W0:Y:S02]  /*5260*/  @P0 MUFU.RSQ R3, R2 ;  /* 0x0000000200030308 */ /* 0x000e240000001400 */
[----:B0-----:R-:W-:Y:S01]  /*5270*/  @P0 FMUL.FTZ R11, R2, R3 ;  /* 0x00000003020b0220 */ /* 0x001fe20000410000 */
[----:B------:R-:W-:-:S03]  /*5280*/  @P0 FMUL.FTZ R3, R3, 0.5 ;  /* 0x3f00000003030820 */ /* 0x000fc60000410000 */
[----:B------:R-:W-:-:S04]  /*5290*/  @P0 FADD.FTZ R10, -R11, -RZ ;  /* 0x800000ff0b0a0221 */ /* 0x000fc80000010100 */
[----:B------:R-:W-:Y:S01]  /*52a0*/  @P0 FFMA R12, R11, R10, R2 ;  /* 0x0000000a0b0c0223 */ /* 0x000fe20000000002 */
[----:B------:R-:W-:-:S03]  /*52b0*/  @!P0 IMAD.MOV.U32 R10, RZ, RZ, R0 ;  /* 0x000000ffff0a8224 */ /* 0x000fc600078e0000 */
[----:B------:R-:W-:-:S04]  /*52c0*/  @P0 FFMA R3, R12, R3, R11 ;  /* 0x000000030c030223 */ /* 0x000fc8000000000b */
[----:B------:R-:W-:-:S07]  /*52d0*/  @P0 FMUL.FTZ R10, R3, 2.3283064365386962891e-10 ;  /* 0x2f800000030a0820 */ /* 0x000fce0000410000 */
.L_x_201:
[----:B------:R-:W-:Y:S02]  /*52e0*/  HFMA2 R3, -RZ, RZ, 0, 0 ;  /* 0x00000000ff037431 */ /* 0x000fe400000001ff */
[----:B------:R-:W-:-:S04]  /*52f0*/  IMAD.MOV.U32 R2, RZ, RZ, R13 ;  /* 0x000000ffff027224 */ /* 0x000fc800078e000d */
[----:B------:R-:W-:Y:S05]  /*5300*/  RET.REL.NODEC R2 `(cci_cycle_batch_f32) ;  /* 0xffffffac023c7950 */ /* 0x000fea0003c3ffff */
        .weak           $__internal_5_$__cuda_sm3x_div_rn_noftz_f32_slowpath
        .type           $__internal_5_$__cuda_sm3x_div_rn_noftz_f32_slowpath,@function
        .size           $__internal_5_$__cuda_sm3x_div_rn_noftz_f32_slowpath,(.L_x_219 - $__internal_5_$__cuda_sm3x_div_rn_noftz_f32_slowpath)
$__internal_5_$__cuda_sm3x_div_rn_noftz_f32_slowpath:
[----:B------:R-:W-:Y:S01]  /*5310*/  SHF.R.U32.HI R11, RZ, 0x17, R3 ;  /* 0x00000017ff0b7819 */ /* 0x000fe20000011603 */
[----:B------:R-:W-:Y:S01]  /*5320*/  BSSY.RECONVERGENT B1, `(.L_x_202) ;  /* 0x0000062000017945 */ /* 0x000fe20003800200 */
[----:B------:R-:W-:Y:S02]  /*5330*/  SHF.R.U32.HI R34, RZ, 0x17, R0 ;  /* 0x00000017ff227819 */ /* 0x000fe40000011600 */
[----:B------:R-:W-:Y:S02]  /*5340*/  LOP3.LUT R11, R11, 0xff, RZ, 0xc0, !PT ;  /* 0x000000ff0b0b7812 */ /* 0x000fe400078ec0ff */
[----:B------:R-:W-:-:S03]  /*5350*/  LOP3.LUT R34, R34, 0xff, RZ, 0xc0, !PT ;  /* 0x000000ff22227812 */ /* 0x000fc600078ec0ff */
        /* <DEDUP_REMOVED lines=24> */
[----:B------:R-:W-:Y:S02]  /*54e0*/  @P1 IMAD.MOV.U32 R12, RZ, RZ, RZ ;  /* 0x000000ffff0c1224 */ /* 0x000fe400078e00ff */
[----:B------:R-:W-:Y:S01]  /*54f0*/  @!P1 FFMA R0, R0, 1.84467440737095516160e+19, RZ ;  /* 0x5f80000000009823 */ /* 0x000fe200000000ff */
[----:B------:R-:W-:Y:S02]  /*5500*/  @!P1 IMAD.MOV.U32 R12, RZ, RZ, -0x40 ;  /* 0xffffffc0ff0c9424 */ /* 0x000fe400078e00ff */
[----:B------:R-:W-:-:S03]  /*5510*/  @!P2 FFMA R3, R3, 1.84467440737095516160e+19, RZ ;  /* 0x5f8000000303a823 */ /* 0x000fc600000000ff */
[----:B------:R-:W-:-:S07]  /*5520*/  @!P2 IADD3 R12, PT, PT, R12, 0x40, RZ ;  /* 0x000000400c0ca810 */ /* 0x000fce0007ffe0ff */
.L_x_203:
[----:B------:R-:W-:Y:S01]  /*5530*/  LEA R36, R11, 0xc0800000, 0x17 ;  /* 0xc08000000b247811 */ /* 0x000fe200078eb8ff */
[----:B------:R-:W-:Y:S01]  /*5540*/  VIADD R34, R34, 0xffffff81 ;  /* 0xffffff8122227836 */ /* 0x000fe20000000000 */
[----:B------:R-:W-:Y:S03]  /*5550*/  BSSY.RECONVERGENT B2, `(.L_x_208) ;  /* 0x0000035000027945 */ /* 0x000fe60003800200 */
[----:B------:R-:W-:Y:S01]  /*5560*/  IMAD.IADD R38, R3, 0x1, -R36 ;  /* 0x0000000103267824 */ /* 0x000fe200078e0a24 */
[C---:B------:R-:W-:Y:S01]  /*5570*/  IADD3 R41, PT, PT, R34.reuse, 0x7f, -R11 ;  /* 0x0000007f22297810 */ /* 0x040fe20007ffe80b */
[----:B------:R-:W-:Y:S02]  /*5580*/  IMAD R0, R34, -0x800000, R0 ;  /* 0xff80000022007824 */ /* 0x000fe400078e0200 */
[----:B------:R-:W0:Y:S01]  /*5590*/  MUFU.RCP R36, R38 ;  /* 0x0000002600247308 */ /* 0x000e220000001000 */
[----:B------:R-:W-:Y:S01]  /*55a0*/  FADD.FTZ R3, -R38, -RZ ;  /* 0x800000ff26037221 */ /* 0x000fe20000010100 */
[----:B------:R-:W-:-:S03]  /*55b0*/  IMAD.IADD R41, R41, 0x1, R12 ;  /* 0x0000000129297824 */ /* 0x000fc600078e020c */
[----:B0-----:R-:W-:-:S04]  /*55c0*/  FFMA R13, R36, R3, 1 ;  /* 0x3f800000240d7423 */ /* 0x001fc80000000003 */
[----:B------:R-:W-:-:S04]  /*55d0*/  FFMA R13, R36, R13, R36 ;  /* 0x0000000d240d7223 */ /* 0x000fc80000000024 */
[----:B------:R-:W-:-:S04]  /*55e0*/  FFMA R36, R0, R13, RZ ;  /* 0x0000000d00247223 */ /* 0x000fc800000000ff */
[----:B------:R-:W-:-:S04]  /*55f0*/  FFMA R40, R3, R36, R0 ;  /* 0x0000002403287223 */ /* 0x000fc80000000000 */
[----:B------:R-:W-:-:S04]  /*5600*/  FFMA R36, R13, R40, R36 ;  /* 0x000000280d247223 */ /* 0x000fc80000000024 */
[----:B------:R-:W-:-:S04]  /*5610*/  FFMA R3, R3, R36, R0 ;  /* 0x0000002403037223 */ /* 0x000fc80000000000 */
[----:B------:R-:W-:-:S05]  /*5620*/  FFMA R0, R13, R3, R36 ;  /* 0x000000030d007223 */ /* 0x000fca0000000024 */
[----:B------:R-:W-:-:S04]  /*5630*/  SHF.R.U32.HI R11, RZ, 0x17, R0 ;  /* 0x00000017ff0b7819 */ /* 0x000fc80000011600 */
[----:B------:R-:W-:-:S05]  /*5640*/  LOP3.LUT R11, R11, 0xff, RZ, 0xc0, !PT ;  /* 0x000000ff0b0b7812 */ /* 0x000fca00078ec0ff */
[----:B------:R-:W-:-:S04]  /*5650*/  IMAD.IADD R11, R11, 0x1, R41 ;  /* 0x000000010b0b7824 */ /* 0x000fc800078e0229 */
[----:B------:R-:W-:-:S05]  /*5660*/  VIADD R12, R11, 0xffffffff ;  /* 0xffffffff0b0c7836 */ /* 0x000fca0000000000 */
        /* <DEDUP_REMOVED lines=9> */
[-CC-:B------:R-:W-:Y:S01]  /*5700*/  FFMA.RZ R12, R13, R3.reuse, R36.reuse ;  /* 0x000000030d0c7223 */ /* 0x180fe2000000c024 */
[C---:B------:R-:W-:Y:S02]  /*5710*/  ISETP.NE.AND P4, PT, R11.reuse, RZ, PT ;  /* 0x000000ff0b00720c */ /* 0x040fe40003f85270 */
[----:B------:R-:W-:Y:S02]  /*5720*/  ISETP.NE.AND P2, PT, R11, RZ, PT ;  /* 0x000000ff0b00720c */ /* 0x000fe40003f45270 */
[----:B------:R-:W-:Y:S01]  /*5730*/  LOP3.LUT R34, R12, 0x7fffff, RZ, 0xc0, !PT ;  /* 0x007fffff0c227812 */ /* 0x000fe200078ec0ff */
[CCC-:B------:R-:W-:Y:S01]  /*5740*/  FFMA.RP R12, R13.reuse, R3.reuse, R36.reuse ;  /* 0x000000030d0c7223 */ /* 0x1c0fe20000008024 */
[----:B------:R-:W-:Y:S01]  /*5750*/  FFMA.RM R3, R13, R3, R36 ;  /* 0x000000030d037223 */ /* 0x000fe20000004024 */
[----:B------:R-:W-:Y:S01]  /*5760*/  IADD3 R13, PT, PT, R11, 0x20, RZ ;  /* 0x000000200b0d7810 */ /* 0x000fe20007ffe0ff */
        /* <DEDUP_REMOVED lines=11> */
[----:B------:R-:W-:-:S05]  /*5820*/  LOP3.LUT R3, R34, R3, RZ, 0xc0, !PT ;  /* 0x0000000322037212 */ /* 0x000fca00078ec0ff */
[----:B------:R-:W-:-:S05]  /*5830*/  IMAD.IADD R3, R12, 0x1, R3 ;  /* 0x000000010c037824 */ /* 0x000fca00078e0203 */
[----:B------:R-:W-:Y:S01]  /*5840*/  LOP3.LUT R0, R3, R0, RZ, 0xfc, !PT ;  /* 0x0000000003007212 */ /* 0x000fe200078efcff */
[----:B------:R-:W-:Y:S06]  /*5850*/  BRA `(.L_x_211) ;  /* 0x0000000000107947 */ /* 0x000fec0003800000 */
.L_x_210:
[----:B------:R-:W-:-:S04]  /*5860*/  LOP3.LUT R0, R0, 0x80000000, RZ, 0xc0, !PT ;  /* 0x8000000000007812 */ /* 0x000fc800078ec0ff */
[----:B------:R-:W-:Y:S01]  /*5870*/  LOP3.LUT R0, R0, 0x7f800000, RZ, 0xfc, !PT ;  /* 0x7f80000000007812 */ /* 0x000fe200078efcff */
[----:B------:R-:W-:Y:S06]  /*5880*/  BRA `(.L_x_211) ;  /* 0x0000000000047947 */ /* 0x000fec0003800000 */
.L_x_209:
[----:B------:R-:W-:-:S07]  /*5890*/  IMAD R0, R41, 0x800000, R0 ;  /* 0x0080000029007824 */ /* 0x000fce00078e0200 */
.L_x_211:
[----:B------:R-:W-:Y:S05]  /*58a0*/  BSYNC.RECONVERGENT B2 ;  /* 0x0000000000027941 */ /* 0x000fea0003800200 */
.L_x_208:
[----:B------:R-:W-:Y:S05]  /*58b0*/  BRA `(.L_x_212) ;  /* 0x0000000000207947 */ /* 0x000fea0003800000 */
.L_x_207:
[----:B------:R-:W-:-:S04]  /*58c0*/  LOP3.LUT R0, R3, 0x80000000, R0, 0x48, !PT ;  /* 0x8000000003007812 */ /* 0x000fc800078e4800 */
[----:B------:R-:W-:Y:S01]  /*58d0*/  LOP3.LUT R0, R0, 0x7f800000, RZ, 0xfc, !PT ;  /* 0x7f80000000007812 */ /* 0x000fe200078efcff */
[----:B------:R-:W-:Y:S06]  /*58e0*/  BRA `(.L_x_212) ;  /* 0x0000000000147947 */ /* 0x000fec0003800000 */
.L_x_206:
[----:B------:R-:W-:Y:S01]  /*58f0*/  LOP3.LUT R0, R3, 0x80000000, R0, 0x48, !PT ;  /* 0x8000000003007812 */ /* 0x000fe200078e4800 */
[----:B------:R-:W-:Y:S06]  /*5900*/  BRA `(.L_x_212) ;  /* 0x00000000000c7947 */ /* 0x000fec0003800000 */
.L_x_205:
[----:B------:R-:W0:Y:S01]  /*5910*/  MUFU.RSQ R0, -QNAN ;  /* 0xffc0000000007908 */ /* 0x000e220000001400 */
[----:B------:R-:W-:Y:S05]  /*5920*/  BRA `(.L_x_212) ;  /* 0x0000000000047947 */ /* 0x000fea0003800000 */
.L_x_204:
[----:B------:R-:W-:-:S07]  /*5930*/  FADD.FTZ R0, R0, R3 ;  /* 0x0000000300007221 */ /* 0x000fce0000010000 */
.L_x_212:
[----:B------:R-:W-:Y:S05]  /*5940*/  BSYNC.RECONVERGENT B1 ;  /* 0x0000000000017941 */ /* 0x000fea0003800200 */
.L_x_202:
[----:B------:R-:W-:-:S04]  /*5950*/  IMAD.MOV.U32 R3, RZ, RZ, 0x0 ;  /* 0x00000000ff037424 */ /* 0x000fc800078e00ff */
[----:B0-----:R-:W-:Y:S05]  /*5960*/  RET.REL.NODEC R2 `(cci_cycle_batch_f32) ;  /* 0xffffffa402a47950 */ /* 0x001fea0003c3ffff */
.L_x_213:
        /* <DEDUP_REMOVED lines=9> */
.L_x_219:


//--------------------- .nv.shared.reserved.0     --------------------------
	.section	.nv.shared.reserved.0,"aw",@nobits
	.weak		__nv_reservedSMEM_offset_0_alias
	.size		__nv_reservedSMEM_offset_0_alias, 0, 64
	.other		__nv_reservedSMEM_offset_0_alias,@"STO_CUDA_RESERVED_SHARED STV_DEFAULT"
__nv_reservedSMEM_offset_0_alias:
	.zero		0
	.zero		64


//--------------------- .nv.constant0.cci_cycle_many_series_one_param_f32 --------------------------
	.section	.nv.constant0.cci_cycle_many_series_one_param_f32,"a",@progbits
	.sectionflags	@""
	.align	4
.nv.constant0.cci_cycle_many_series_one_param_f32:
	.zero		936


//--------------------- .nv.constant0.cci_cycle_batch_f32 --------------------------
	.section	.nv.constant0.cci_cycle_batch_f32,"a",@progbits
	.sectionflags	@""
	.align	4
.nv.constant0.cci_cycle_batch_f32:
	.zero		944


//--------------------- SYMBOLS --------------------------

	.type		.nv.reservedSmem.offset0,@object
	.size		.nv.reservedSmem.offset0,0x4
